//
// Generated by NVIDIA NVVM Compiler
//
// Compiler Build ID: CL-36424714
// Cuda compilation tools, release 13.0, V13.0.88
// Based on NVVM 20.0.0
//

.version 9.0
.target sm_100
.address_size 64

	// .globl	_Z14kernel_grid_2dPdS_S_yP10hist_entryjd
.extern .shared .align 16 .b8 shared_data[];
.extern .shared .align 16 .b8 shared_mem[];

.visible .entry _Z14kernel_grid_2dPdS_S_yP10hist_entryjd(
	.param .u64 .ptr .align 1 _Z14kernel_grid_2dPdS_S_yP10hist_entryjd_param_0,
	.param .u64 .ptr .align 1 _Z14kernel_grid_2dPdS_S_yP10hist_entryjd_param_1,
	.param .u64 .ptr .align 1 _Z14kernel_grid_2dPdS_S_yP10hist_entryjd_param_2,
	.param .u64 _Z14kernel_grid_2dPdS_S_yP10hist_entryjd_param_3,
	.param .u64 .ptr .align 1 _Z14kernel_grid_2dPdS_S_yP10hist_entryjd_param_4,
	.param .u32 _Z14kernel_grid_2dPdS_S_yP10hist_entryjd_param_5,
	.param .f64 _Z14kernel_grid_2dPdS_S_yP10hist_entryjd_param_6
)
{
	.reg .pred 	%p<5>;
	.reg .b32 	%r<12>;
	.reg .b64 	%rd<25>;
	.reg .b64 	%fd<16>;

	ld.param.u64 	%rd3, [_Z14kernel_grid_2dPdS_S_yP10hist_entryjd_param_0];
	ld.param.u64 	%rd4, [_Z14kernel_grid_2dPdS_S_yP10hist_entryjd_param_1];
	ld.param.u64 	%rd5, [_Z14kernel_grid_2dPdS_S_yP10hist_entryjd_param_2];
	ld.param.u64 	%rd7, [_Z14kernel_grid_2dPdS_S_yP10hist_entryjd_param_3];
	ld.param.u64 	%rd6, [_Z14kernel_grid_2dPdS_S_yP10hist_entryjd_param_4];
	ld.param.u32 	%r2, [_Z14kernel_grid_2dPdS_S_yP10hist_entryjd_param_5];
	ld.param.f64 	%fd1, [_Z14kernel_grid_2dPdS_S_yP10hist_entryjd_param_6];
	mov.u32 	%r3, %ntid.x;
	mov.u32 	%r4, %ctaid.x;
	mov.u32 	%r5, %tid.x;
	mad.lo.s32 	%r6, %r3, %r4, %r5;
	mov.u32 	%r7, %ntid.y;
	mov.u32 	%r8, %ctaid.y;
	mov.u32 	%r9, %tid.y;
	mad.lo.s32 	%r10, %r7, %r8, %r9;
	cvt.s64.s32 	%rd1, %r6;
	cvt.u64.u32 	%rd2, %r10;
	max.u64 	%rd9, %rd1, %rd2;
	setp.ge.u64 	%p1, %rd9, %rd7;
	setp.ge.s32 	%p2, %r6, %r10;
	or.pred  	%p3, %p2, %p1;
	@%p3 bra 	$L__BB0_3;
	cvta.to.global.u64 	%rd10, %rd3;
	cvta.to.global.u64 	%rd11, %rd4;
	cvta.to.global.u64 	%rd12, %rd5;
	shl.b64 	%rd13, %rd1, 3;
	add.s64 	%rd14, %rd10, %rd13;
	ld.global.f64 	%fd2, [%rd14];
	add.s64 	%rd15, %rd11, %rd13;
	ld.global.f64 	%fd3, [%rd15];
	add.s64 	%rd16, %rd12, %rd13;
	ld.global.f64 	%fd4, [%rd16];
	shl.b64 	%rd17, %rd2, 3;
	add.s64 	%rd18, %rd10, %rd17;
	ld.global.f64 	%fd5, [%rd18];
	add.s64 	%rd19, %rd11, %rd17;
	ld.global.f64 	%fd6, [%rd19];
	add.s64 	%rd20, %rd12, %rd17;
	ld.global.f64 	%fd7, [%rd20];
	sub.f64 	%fd8, %fd2, %fd5;
	sub.f64 	%fd9, %fd3, %fd6;
	sub.f64 	%fd10, %fd4, %fd7;
	mul.f64 	%fd11, %fd9, %fd9;
	fma.rn.f64 	%fd12, %fd8, %fd8, %fd11;
	fma.rn.f64 	%fd13, %fd10, %fd10, %fd12;
	sqrt.rn.f64 	%fd14, %fd13;
	div.rn.f64 	%fd15, %fd14, %fd1;
	cvt.rzi.s32.f64 	%r1, %fd15;
	setp.ge.u32 	%p4, %r1, %r2;
	@%p4 bra 	$L__BB0_3;
	cvta.to.global.u64 	%rd21, %rd6;
	mul.wide.s32 	%rd22, %r1, 8;
	add.s64 	%rd23, %rd21, %rd22;
	atom.global.add.u64 	%rd24, [%rd23], 1;
$L__BB0_3:
	ret;

}
	// .globl	_Z17kernel_shared_memPdS_S_yP10hist_entryjd
.visible .entry _Z17kernel_shared_memPdS_S_yP10hist_entryjd(
	.param .u64 .ptr .align 1 _Z17kernel_shared_memPdS_S_yP10hist_entryjd_param_0,
	.param .u64 .ptr .align 1 _Z17kernel_shared_memPdS_S_yP10hist_entryjd_param_1,
	.param .u64 .ptr .align 1 _Z17kernel_shared_memPdS_S_yP10hist_entryjd_param_2,
	.param .u64 _Z17kernel_shared_memPdS_S_yP10hist_entryjd_param_3,
	.param .u64 .ptr .align 1 _Z17kernel_shared_memPdS_S_yP10hist_entryjd_param_4,
	.param .u32 _Z17kernel_shared_memPdS_S_yP10hist_entryjd_param_5,
	.param .f64 _Z17kernel_shared_memPdS_S_yP10hist_entryjd_param_6
)
{
	.reg .pred 	%p<33>;
	.reg .b32 	%r<104>;
	.reg .b64 	%rd<90>;
	.reg .b64 	%fd<162>;

	ld.param.u64 	%rd20, [_Z17kernel_shared_memPdS_S_yP10hist_entryjd_param_0];
	ld.param.u64 	%rd21, [_Z17kernel_shared_memPdS_S_yP10hist_entryjd_param_1];
	ld.param.u64 	%rd22, [_Z17kernel_shared_memPdS_S_yP10hist_entryjd_param_2];
	ld.param.u64 	%rd19, [_Z17kernel_shared_memPdS_S_yP10hist_entryjd_param_3];
	ld.param.u64 	%rd23, [_Z17kernel_shared_memPdS_S_yP10hist_entryjd_param_4];
	ld.param.u32 	%r57, [_Z17kernel_shared_memPdS_S_yP10hist_entryjd_param_5];
	ld.param.f64 	%fd4, [_Z17kernel_shared_memPdS_S_yP10hist_entryjd_param_6];
	cvta.to.global.u64 	%rd1, %rd23;
	cvta.to.global.u64 	%rd2, %rd22;
	cvta.to.global.u64 	%rd3, %rd21;
	cvta.to.global.u64 	%rd4, %rd20;
	mov.u32 	%r1, %ntid.x;
	mov.u32 	%r2, %ctaid.x;
	mul.lo.s32 	%r3, %r1, %r2;
	mov.u32 	%r101, %tid.x;
	add.s32 	%r58, %r3, %r101;
	cvt.s64.s32 	%rd5, %r58;
	setp.le.u64 	%p1, %rd19, %rd5;
	@%p1 bra 	$L__BB1_51;
	shl.b32 	%r59, %r1, 3;
	mov.u32 	%r60, shared_data;
	add.s32 	%r5, %r60, %r59;
	shl.b32 	%r6, %r1, 4;
	shl.b64 	%rd24, %rd5, 3;
	add.s64 	%rd25, %rd4, %rd24;
	ld.global.f64 	%fd1, [%rd25];
	add.s64 	%rd26, %rd3, %rd24;
	ld.global.f64 	%fd2, [%rd26];
	add.s64 	%rd27, %rd2, %rd24;
	ld.global.f64 	%fd3, [%rd27];
	add.s32 	%r95, %r2, 1;
	mov.u32 	%r8, %nctaid.x;
	setp.ge.u32 	%p2, %r95, %r8;
	shl.b32 	%r61, %r101, 3;
	add.s32 	%r9, %r60, %r61;
	@%p2 bra 	$L__BB1_28;
	mov.b32 	%r94, 0;
	cvt.u64.u32 	%rd30, %r1;
$L__BB1_3:
	add.s32 	%r63, %r3, %r1;
	mad.lo.s32 	%r64, %r1, %r94, %r63;
	cvt.u64.u32 	%rd28, %r64;
	sub.s64 	%rd29, %rd19, %rd28;
	min.u64 	%rd6, %rd29, %rd30;
	max.u64 	%rd7, %rd6, 1;
	mul.lo.s32 	%r12, %r95, %r1;
	add.s32 	%r65, %r12, %r101;
	cvt.s64.s32 	%rd8, %r65;
	setp.le.u64 	%p3, %rd19, %rd8;
	@%p3 bra 	$L__BB1_5;
	shl.b64 	%rd31, %rd8, 3;
	add.s64 	%rd32, %rd4, %rd31;
	ld.global.f64 	%fd5, [%rd32];
	st.shared.f64 	[%r9], %fd5;
	add.s64 	%rd33, %rd3, %rd31;
	ld.global.f64 	%fd6, [%rd33];
	shl.b32 	%r66, %r101, 3;
	add.s32 	%r67, %r5, %r66;
	st.shared.f64 	[%r67], %fd6;
	add.s64 	%rd34, %rd2, %rd31;
	ld.global.f64 	%fd7, [%rd34];
	add.s32 	%r68, %r9, %r6;
	st.shared.f64 	[%r68], %fd7;
$L__BB1_5:
	bar.sync 	0;
	cvt.u64.u32 	%rd35, %r12;
	setp.eq.s64 	%p4, %rd19, %rd35;
	@%p4 bra 	$L__BB1_27;
	setp.lt.u64 	%p5, %rd6, 4;
	mov.b32 	%r98, 0;
	@%p5 bra 	$L__BB1_17;
	and.b64  	%rd88, %rd7, 2044;
	mov.b32 	%r98, 0;
	mov.u32 	%r96, shared_data;
$L__BB1_8:
	.pragma "nounroll";
	ld.shared.f64 	%fd8, [%r96];
	sub.f64 	%fd9, %fd1, %fd8;
	shl.b32 	%r72, %r1, 3;
	add.s32 	%r15, %r96, %r72;
	ld.shared.f64 	%fd10, [%r15];
	sub.f64 	%fd11, %fd2, %fd10;
	mul.f64 	%fd12, %fd11, %fd11;
	fma.rn.f64 	%fd13, %fd9, %fd9, %fd12;
	add.s32 	%r73, %r6, %r96;
	add.s32 	%r16, %r73, 16;
	ld.shared.f64 	%fd14, [%r73];
	sub.f64 	%fd15, %fd3, %fd14;
	fma.rn.f64 	%fd16, %fd15, %fd15, %fd13;
	sqrt.rn.f64 	%fd17, %fd16;
	div.rn.f64 	%fd18, %fd17, %fd4;
	cvt.rzi.s32.f64 	%r17, %fd18;
	setp.ge.u32 	%p6, %r17, %r57;
	@%p6 bra 	$L__BB1_10;
	mul.wide.s32 	%rd36, %r17, 8;
	add.s64 	%rd37, %rd1, %rd36;
	atom.global.add.u64 	%rd38, [%rd37], 1;
$L__BB1_10:
	ld.shared.f64 	%fd19, [%r96+8];
	sub.f64 	%fd20, %fd1, %fd19;
	ld.shared.f64 	%fd21, [%r15+8];
	sub.f64 	%fd22, %fd2, %fd21;
	mul.f64 	%fd23, %fd22, %fd22;
	fma.rn.f64 	%fd24, %fd20, %fd20, %fd23;
	ld.shared.f64 	%fd25, [%r16+-8];
	sub.f64 	%fd26, %fd3, %fd25;
	fma.rn.f64 	%fd27, %fd26, %fd26, %fd24;
	sqrt.rn.f64 	%fd28, %fd27;
	div.rn.f64 	%fd29, %fd28, %fd4;
	cvt.rzi.s32.f64 	%r18, %fd29;
	setp.ge.u32 	%p7, %r18, %r57;
	@%p7 bra 	$L__BB1_12;
	mul.wide.s32 	%rd39, %r18, 8;
	add.s64 	%rd40, %rd1, %rd39;
	atom.global.add.u64 	%rd41, [%rd40], 1;
$L__BB1_12:
	ld.shared.f64 	%fd30, [%r96+16];
	sub.f64 	%fd31, %fd1, %fd30;
	ld.shared.f64 	%fd32, [%r15+16];
	sub.f64 	%fd33, %fd2, %fd32;
	mul.f64 	%fd34, %fd33, %fd33;
	fma.rn.f64 	%fd35, %fd31, %fd31, %fd34;
	ld.shared.f64 	%fd36, [%r16];
	sub.f64 	%fd37, %fd3, %fd36;
	fma.rn.f64 	%fd38, %fd37, %fd37, %fd35;
	sqrt.rn.f64 	%fd39, %fd38;
	div.rn.f64 	%fd40, %fd39, %fd4;
	cvt.rzi.s32.f64 	%r19, %fd40;
	setp.ge.u32 	%p8, %r19, %r57;
	@%p8 bra 	$L__BB1_14;
	mul.wide.s32 	%rd42, %r19, 8;
	add.s64 	%rd43, %rd1, %rd42;
	atom.global.add.u64 	%rd44, [%rd43], 1;
$L__BB1_14:
	ld.shared.f64 	%fd41, [%r96+24];
	sub.f64 	%fd42, %fd1, %fd41;
	ld.shared.f64 	%fd43, [%r15+24];
	sub.f64 	%fd44, %fd2, %fd43;
	mul.f64 	%fd45, %fd44, %fd44;
	fma.rn.f64 	%fd46, %fd42, %fd42, %fd45;
	ld.shared.f64 	%fd47, [%r16+8];
	sub.f64 	%fd48, %fd3, %fd47;
	fma.rn.f64 	%fd49, %fd48, %fd48, %fd46;
	sqrt.rn.f64 	%fd50, %fd49;
	div.rn.f64 	%fd51, %fd50, %fd4;
	cvt.rzi.s32.f64 	%r20, %fd51;
	setp.ge.u32 	%p9, %r20, %r57;
	@%p9 bra 	$L__BB1_16;
	mul.wide.s32 	%rd45, %r20, 8;
	add.s64 	%rd46, %rd1, %rd45;
	atom.global.add.u64 	%rd47, [%rd46], 1;
$L__BB1_16:
	add.s32 	%r98, %r98, 4;
	add.s64 	%rd88, %rd88, -4;
	add.s32 	%r96, %r96, 32;
	setp.ne.s64 	%p10, %rd88, 0;
	@%p10 bra 	$L__BB1_8;
$L__BB1_17:
	and.b64  	%rd12, %rd7, 3;
	setp.eq.s64 	%p11, %rd12, 0;
	@%p11 bra 	$L__BB1_27;
	setp.eq.s64 	%p12, %rd12, 1;
	@%p12 bra 	$L__BB1_24;
	shl.b32 	%r74, %r98, 3;
	mov.u32 	%r75, shared_data;
	add.s32 	%r24, %r75, %r74;
	ld.shared.f64 	%fd52, [%r24];
	sub.f64 	%fd53, %fd1, %fd52;
	add.s32 	%r25, %r5, %r74;
	ld.shared.f64 	%fd54, [%r25];
	sub.f64 	%fd55, %fd2, %fd54;
	mul.f64 	%fd56, %fd55, %fd55;
	fma.rn.f64 	%fd57, %fd53, %fd53, %fd56;
	add.s32 	%r26, %r24, %r6;
	ld.shared.f64 	%fd58, [%r26];
	sub.f64 	%fd59, %fd3, %fd58;
	fma.rn.f64 	%fd60, %fd59, %fd59, %fd57;
	sqrt.rn.f64 	%fd61, %fd60;
	div.rn.f64 	%fd62, %fd61, %fd4;
	cvt.rzi.s32.f64 	%r27, %fd62;
	setp.ge.u32 	%p13, %r27, %r57;
	@%p13 bra 	$L__BB1_21;
	mul.wide.s32 	%rd48, %r27, 8;
	add.s64 	%rd49, %rd1, %rd48;
	atom.global.add.u64 	%rd50, [%rd49], 1;
$L__BB1_21:
	ld.shared.f64 	%fd63, [%r24+8];
	sub.f64 	%fd64, %fd1, %fd63;
	ld.shared.f64 	%fd65, [%r25+8];
	sub.f64 	%fd66, %fd2, %fd65;
	mul.f64 	%fd67, %fd66, %fd66;
	fma.rn.f64 	%fd68, %fd64, %fd64, %fd67;
	ld.shared.f64 	%fd69, [%r26+8];
	sub.f64 	%fd70, %fd3, %fd69;
	fma.rn.f64 	%fd71, %fd70, %fd70, %fd68;
	sqrt.rn.f64 	%fd72, %fd71;
	div.rn.f64 	%fd73, %fd72, %fd4;
	cvt.rzi.s32.f64 	%r28, %fd73;
	setp.ge.u32 	%p14, %r28, %r57;
	@%p14 bra 	$L__BB1_23;
	mul.wide.s32 	%rd51, %r28, 8;
	add.s64 	%rd52, %rd1, %rd51;
	atom.global.add.u64 	%rd53, [%rd52], 1;
$L__BB1_23:
	add.s32 	%r98, %r98, 2;
$L__BB1_24:
	and.b64  	%rd54, %rd7, 1;
	setp.eq.b64 	%p15, %rd54, 1;
	not.pred 	%p16, %p15;
	@%p16 bra 	$L__BB1_27;
	shl.b32 	%r76, %r98, 3;
	mov.u32 	%r77, shared_data;
	add.s32 	%r78, %r77, %r76;
	ld.shared.f64 	%fd74, [%r78];
	sub.f64 	%fd75, %fd1, %fd74;
	add.s32 	%r79, %r5, %r76;
	ld.shared.f64 	%fd76, [%r79];
	sub.f64 	%fd77, %fd2, %fd76;
	mul.f64 	%fd78, %fd77, %fd77;
	fma.rn.f64 	%fd79, %fd75, %fd75, %fd78;
	add.s32 	%r80, %r78, %r6;
	ld.shared.f64 	%fd80, [%r80];
	sub.f64 	%fd81, %fd3, %fd80;
	fma.rn.f64 	%fd82, %fd81, %fd81, %fd79;
	sqrt.rn.f64 	%fd83, %fd82;
	div.rn.f64 	%fd84, %fd83, %fd4;
	cvt.rzi.s32.f64 	%r31, %fd84;
	setp.ge.u32 	%p17, %r31, %r57;
	@%p17 bra 	$L__BB1_27;
	mul.wide.s32 	%rd55, %r31, 8;
	add.s64 	%rd56, %rd1, %rd55;
	atom.global.add.u64 	%rd57, [%rd56], 1;
$L__BB1_27:
	bar.sync 	0;
	add.s32 	%r95, %r95, 1;
	setp.ne.s32 	%p18, %r95, %r8;
	add.s32 	%r94, %r94, 1;
	@%p18 bra 	$L__BB1_3;
$L__BB1_28:
	st.shared.f64 	[%r9], %fd1;
	shl.b32 	%r81, %r101, 3;
	add.s32 	%r82, %r5, %r81;
	st.shared.f64 	[%r82], %fd2;
	add.s32 	%r83, %r9, %r6;
	st.shared.f64 	[%r83], %fd3;
	bar.sync 	0;
	add.s32 	%r103, %r101, 1;
	cvt.u64.u32 	%rd58, %r103;
	cvt.u64.u32 	%rd59, %r1;
	cvt.u64.u32 	%rd60, %r3;
	sub.s64 	%rd61, %rd19, %rd60;
	min.u64 	%rd13, %rd61, %rd59;
	setp.le.u64 	%p19, %rd13, %rd58;
	@%p19 bra 	$L__BB1_51;
	cvt.u64.u32 	%rd62, %r101;
	not.b64 	%rd63, %rd62;
	add.s64 	%rd14, %rd13, %rd63;
	sub.s64 	%rd64, %rd13, %rd62;
	add.s64 	%rd65, %rd64, -2;
	and.b64  	%rd15, %rd14, 3;
	setp.lt.u64 	%p20, %rd65, 3;
	@%p20 bra 	$L__BB1_41;
	and.b64  	%rd89, %rd14, -4;
	shl.b32 	%r35, %r1, 3;
	mov.u32 	%r85, shared_data;
	add.s32 	%r86, %r81, %r85;
	add.s32 	%r100, %r86, 16;
$L__BB1_31:
	.pragma "nounroll";
	ld.shared.f64 	%fd85, [%r100+-8];
	sub.f64 	%fd86, %fd1, %fd85;
	add.s32 	%r39, %r100, %r35;
	ld.shared.f64 	%fd87, [%r39+-8];
	sub.f64 	%fd88, %fd2, %fd87;
	mul.f64 	%fd89, %fd88, %fd88;
	fma.rn.f64 	%fd90, %fd86, %fd86, %fd89;
	add.s32 	%r40, %r100, %r6;
	ld.shared.f64 	%fd91, [%r40+-8];
	sub.f64 	%fd92, %fd3, %fd91;
	fma.rn.f64 	%fd93, %fd92, %fd92, %fd90;
	sqrt.rn.f64 	%fd94, %fd93;
	div.rn.f64 	%fd95, %fd94, %fd4;
	cvt.rzi.s32.f64 	%r41, %fd95;
	setp.ge.u32 	%p21, %r41, %r57;
	@%p21 bra 	$L__BB1_33;
	mul.wide.s32 	%rd66, %r41, 8;
	add.s64 	%rd67, %rd1, %rd66;
	atom.global.add.u64 	%rd68, [%rd67], 1;
$L__BB1_33:
	ld.shared.f64 	%fd96, [%r100];
	sub.f64 	%fd97, %fd1, %fd96;
	ld.shared.f64 	%fd98, [%r39];
	sub.f64 	%fd99, %fd2, %fd98;
	mul.f64 	%fd100, %fd99, %fd99;
	fma.rn.f64 	%fd101, %fd97, %fd97, %fd100;
	ld.shared.f64 	%fd102, [%r40];
	sub.f64 	%fd103, %fd3, %fd102;
	fma.rn.f64 	%fd104, %fd103, %fd103, %fd101;
	sqrt.rn.f64 	%fd105, %fd104;
	div.rn.f64 	%fd106, %fd105, %fd4;
	cvt.rzi.s32.f64 	%r42, %fd106;
	setp.ge.u32 	%p22, %r42, %r57;
	@%p22 bra 	$L__BB1_35;
	mul.wide.s32 	%rd69, %r42, 8;
	add.s64 	%rd70, %rd1, %rd69;
	atom.global.add.u64 	%rd71, [%rd70], 1;
$L__BB1_35:
	ld.shared.f64 	%fd107, [%r100+8];
	sub.f64 	%fd108, %fd1, %fd107;
	ld.shared.f64 	%fd109, [%r39+8];
	sub.f64 	%fd110, %fd2, %fd109;
	mul.f64 	%fd111, %fd110, %fd110;
	fma.rn.f64 	%fd112, %fd108, %fd108, %fd111;
	ld.shared.f64 	%fd113, [%r40+8];
	sub.f64 	%fd114, %fd3, %fd113;
	fma.rn.f64 	%fd115, %fd114, %fd114, %fd112;
	sqrt.rn.f64 	%fd116, %fd115;
	div.rn.f64 	%fd117, %fd116, %fd4;
	cvt.rzi.s32.f64 	%r43, %fd117;
	setp.ge.u32 	%p23, %r43, %r57;
	@%p23 bra 	$L__BB1_37;
	mul.wide.s32 	%rd72, %r43, 8;
	add.s64 	%rd73, %rd1, %rd72;
	atom.global.add.u64 	%rd74, [%rd73], 1;
$L__BB1_37:
	ld.shared.f64 	%fd118, [%r100+16];
	sub.f64 	%fd119, %fd1, %fd118;
	ld.shared.f64 	%fd120, [%r39+16];
	sub.f64 	%fd121, %fd2, %fd120;
	mul.f64 	%fd122, %fd121, %fd121;
	fma.rn.f64 	%fd123, %fd119, %fd119, %fd122;
	ld.shared.f64 	%fd124, [%r40+16];
	sub.f64 	%fd125, %fd3, %fd124;
	fma.rn.f64 	%fd126, %fd125, %fd125, %fd123;
	sqrt.rn.f64 	%fd127, %fd126;
	div.rn.f64 	%fd128, %fd127, %fd4;
	cvt.rzi.s32.f64 	%r44, %fd128;
	setp.ge.u32 	%p24, %r44, %r57;
	@%p24 bra 	$L__BB1_39;
	mul.wide.s32 	%rd75, %r44, 8;
	add.s64 	%rd76, %rd1, %rd75;
	atom.global.add.u64 	%rd77, [%rd76], 1;
$L__BB1_39:
	add.s32 	%r101, %r101, 4;
	add.s64 	%rd89, %rd89, -4;
	add.s32 	%r100, %r100, 32;
	setp.ne.s64 	%p25, %rd89, 0;
	@%p25 bra 	$L__BB1_31;
	add.s32 	%r103, %r101, 1;
$L__BB1_41:
	setp.eq.s64 	%p26, %rd15, 0;
	@%p26 bra 	$L__BB1_51;
	setp.eq.s64 	%p27, %rd15, 1;
	@%p27 bra 	$L__BB1_48;
	shl.b32 	%r87, %r103, 3;
	mov.u32 	%r88, shared_data;
	add.s32 	%r49, %r88, %r87;
	ld.shared.f64 	%fd129, [%r49];
	sub.f64 	%fd130, %fd1, %fd129;
	add.s32 	%r50, %r5, %r87;
	ld.shared.f64 	%fd131, [%r50];
	sub.f64 	%fd132, %fd2, %fd131;
	mul.f64 	%fd133, %fd132, %fd132;
	fma.rn.f64 	%fd134, %fd130, %fd130, %fd133;
	add.s32 	%r51, %r49, %r6;
	ld.shared.f64 	%fd135, [%r51];
	sub.f64 	%fd136, %fd3, %fd135;
	fma.rn.f64 	%fd137, %fd136, %fd136, %fd134;
	sqrt.rn.f64 	%fd138, %fd137;
	div.rn.f64 	%fd139, %fd138, %fd4;
	cvt.rzi.s32.f64 	%r52, %fd139;
	setp.ge.u32 	%p28, %r52, %r57;
	@%p28 bra 	$L__BB1_45;
	mul.wide.s32 	%rd78, %r52, 8;
	add.s64 	%rd79, %rd1, %rd78;
	atom.global.add.u64 	%rd80, [%rd79], 1;
$L__BB1_45:
	ld.shared.f64 	%fd140, [%r49+8];
	sub.f64 	%fd141, %fd1, %fd140;
	ld.shared.f64 	%fd142, [%r50+8];
	sub.f64 	%fd143, %fd2, %fd142;
	mul.f64 	%fd144, %fd143, %fd143;
	fma.rn.f64 	%fd145, %fd141, %fd141, %fd144;
	ld.shared.f64 	%fd146, [%r51+8];
	sub.f64 	%fd147, %fd3, %fd146;
	fma.rn.f64 	%fd148, %fd147, %fd147, %fd145;
	sqrt.rn.f64 	%fd149, %fd148;
	div.rn.f64 	%fd150, %fd149, %fd4;
	cvt.rzi.s32.f64 	%r53, %fd150;
	setp.ge.u32 	%p29, %r53, %r57;
	@%p29 bra 	$L__BB1_47;
	mul.wide.s32 	%rd81, %r53, 8;
	add.s64 	%rd82, %rd1, %rd81;
	atom.global.add.u64 	%rd83, [%rd82], 1;
$L__BB1_47:
	add.s32 	%r103, %r103, 2;
$L__BB1_48:
	and.b64  	%rd84, %rd14, 1;
	setp.eq.b64 	%p30, %rd84, 1;
	not.pred 	%p31, %p30;
	@%p31 bra 	$L__BB1_51;
	shl.b32 	%r89, %r103, 3;
	mov.u32 	%r90, shared_data;
	add.s32 	%r91, %r90, %r89;
	ld.shared.f64 	%fd151, [%r91];
	sub.f64 	%fd152, %fd1, %fd151;
	add.s32 	%r92, %r5, %r89;
	ld.shared.f64 	%fd153, [%r92];
	sub.f64 	%fd154, %fd2, %fd153;
	mul.f64 	%fd155, %fd154, %fd154;
	fma.rn.f64 	%fd156, %fd152, %fd152, %fd155;
	add.s32 	%r93, %r91, %r6;
	ld.shared.f64 	%fd157, [%r93];
	sub.f64 	%fd158, %fd3, %fd157;
	fma.rn.f64 	%fd159, %fd158, %fd158, %fd156;
	sqrt.rn.f64 	%fd160, %fd159;
	div.rn.f64 	%fd161, %fd160, %fd4;
	cvt.rzi.s32.f64 	%r56, %fd161;
	setp.ge.u32 	%p32, %r56, %r57;
	@%p32 bra 	$L__BB1_51;
	mul.wide.s32 	%rd85, %r56, 8;
	add.s64 	%rd86, %rd1, %rd85;
	atom.global.add.u64 	%rd87, [%rd86], 1;
$L__BB1_51:
	ret;

}
	// .globl	_Z36kernel_shared_mem_with_privatizationPdS_S_yP10hist_entryjd
.visible .entry _Z36kernel_shared_mem_with_privatizationPdS_S_yP10hist_entryjd(
	.param .u64 .ptr .align 1 _Z36kernel_shared_mem_with_privatizationPdS_S_yP10hist_entryjd_param_0,
	.param .u64 .ptr .align 1 _Z36kernel_shared_mem_with_privatizationPdS_S_yP10hist_entryjd_param_1,
	.param .u64 .ptr .align 1 _Z36kernel_shared_mem_with_privatizationPdS_S_yP10hist_entryjd_param_2,
	.param .u64 _Z36kernel_shared_mem_with_privatizationPdS_S_yP10hist_entryjd_param_3,
	.param .u64 .ptr .align 1 _Z36kernel_shared_mem_with_privatizationPdS_S_yP10hist_entryjd_param_4,
	.param .u32 _Z36kernel_shared_mem_with_privatizationPdS_S_yP10hist_entryjd_param_5,
	.param .f64 _Z36kernel_shared_mem_with_privatizationPdS_S_yP10hist_entryjd_param_6
)
{
	.reg .pred 	%p<37>;
	.reg .b32 	%r<140>;
	.reg .b64 	%rd<66>;
	.reg .b64 	%fd<162>;

	ld.param.u64 	%rd21, [_Z36kernel_shared_mem_with_privatizationPdS_S_yP10hist_entryjd_param_0];
	ld.param.u64 	%rd22, [_Z36kernel_shared_mem_with_privatizationPdS_S_yP10hist_entryjd_param_1];
	ld.param.u64 	%rd23, [_Z36kernel_shared_mem_with_privatizationPdS_S_yP10hist_entryjd_param_2];
	ld.param.u64 	%rd19, [_Z36kernel_shared_mem_with_privatizationPdS_S_yP10hist_entryjd_param_3];
	ld.param.u64 	%rd20, [_Z36kernel_shared_mem_with_privatizationPdS_S_yP10hist_entryjd_param_4];
	ld.param.u32 	%r65, [_Z36kernel_shared_mem_with_privatizationPdS_S_yP10hist_entryjd_param_5];
	ld.param.f64 	%fd4, [_Z36kernel_shared_mem_with_privatizationPdS_S_yP10hist_entryjd_param_6];
	cvta.to.global.u64 	%rd1, %rd23;
	cvta.to.global.u64 	%rd2, %rd22;
	cvta.to.global.u64 	%rd3, %rd21;
	mov.u32 	%r1, %ntid.x;
	mov.u32 	%r2, %ctaid.x;
	mul.lo.s32 	%r3, %r1, %r2;
	mov.u32 	%r139, %tid.x;
	add.s32 	%r66, %r3, %r139;
	cvt.s64.s32 	%rd4, %r66;
	setp.le.u64 	%p1, %rd19, %rd4;
	@%p1 bra 	$L__BB2_57;
	shl.b32 	%r7, %r1, 3;
	mov.u32 	%r67, shared_data;
	add.s32 	%r5, %r67, %r7;
	shl.b32 	%r6, %r1, 4;
	add.s32 	%r8, %r7, %r7;
	add.s32 	%r9, %r5, %r8;
	setp.ge.u32 	%p2, %r139, %r65;
	@%p2 bra 	$L__BB2_4;
	mov.u32 	%r128, %r139;
$L__BB2_3:
	shl.b32 	%r68, %r128, 3;
	add.s32 	%r69, %r9, %r68;
	mov.b64 	%rd24, 0;
	st.shared.u64 	[%r69], %rd24;
	add.s32 	%r128, %r128, %r1;
	setp.lt.u32 	%p3, %r128, %r65;
	@%p3 bra 	$L__BB2_3;
$L__BB2_4:
	bar.sync 	0;
	shl.b64 	%rd25, %rd4, 3;
	add.s64 	%rd26, %rd3, %rd25;
	ld.global.f64 	%fd1, [%rd26];
	add.s64 	%rd27, %rd2, %rd25;
	ld.global.f64 	%fd2, [%rd27];
	add.s64 	%rd28, %rd1, %rd25;
	ld.global.f64 	%fd3, [%rd28];
	add.s32 	%r130, %r2, 1;
	mov.u32 	%r13, %nctaid.x;
	setp.ge.u32 	%p4, %r130, %r13;
	shl.b32 	%r70, %r139, 3;
	add.s32 	%r14, %r67, %r70;
	add.s32 	%r15, %r5, %r70;
	add.s32 	%r16, %r14, %r6;
	@%p4 bra 	$L__BB2_31;
	mov.b32 	%r129, 0;
	cvt.u64.u32 	%rd31, %r1;
$L__BB2_6:
	add.s32 	%r73, %r3, %r1;
	mad.lo.s32 	%r74, %r1, %r129, %r73;
	cvt.u64.u32 	%rd29, %r74;
	sub.s64 	%rd30, %rd19, %rd29;
	min.u64 	%rd5, %rd30, %rd31;
	max.u64 	%rd6, %rd5, 1;
	and.b64  	%rd7, %rd6, 3;
	mul.lo.s32 	%r19, %r130, %r1;
	add.s32 	%r75, %r19, %r139;
	cvt.s64.s32 	%rd8, %r75;
	setp.le.u64 	%p5, %rd19, %rd8;
	@%p5 bra 	$L__BB2_8;
	shl.b64 	%rd32, %rd8, 3;
	add.s64 	%rd33, %rd3, %rd32;
	ld.global.f64 	%fd5, [%rd33];
	st.shared.f64 	[%r14], %fd5;
	add.s64 	%rd34, %rd2, %rd32;
	ld.global.f64 	%fd6, [%rd34];
	st.shared.f64 	[%r15], %fd6;
	add.s64 	%rd35, %rd1, %rd32;
	ld.global.f64 	%fd7, [%rd35];
	st.shared.f64 	[%r16], %fd7;
$L__BB2_8:
	bar.sync 	0;
	cvt.u64.u32 	%rd36, %r19;
	setp.eq.s64 	%p6, %rd19, %rd36;
	@%p6 bra 	$L__BB2_30;
	setp.lt.u64 	%p7, %rd5, 4;
	mov.b32 	%r133, 0;
	@%p7 bra 	$L__BB2_20;
	and.b64  	%rd64, %rd6, 2044;
	mov.b32 	%r133, 0;
	mov.u32 	%r131, shared_data;
$L__BB2_11:
	.pragma "nounroll";
	ld.shared.f64 	%fd8, [%r131];
	sub.f64 	%fd9, %fd1, %fd8;
	add.s32 	%r22, %r131, %r7;
	ld.shared.f64 	%fd10, [%r22];
	sub.f64 	%fd11, %fd2, %fd10;
	mul.f64 	%fd12, %fd11, %fd11;
	fma.rn.f64 	%fd13, %fd9, %fd9, %fd12;
	add.s32 	%r79, %r8, %r131;
	add.s32 	%r23, %r79, 16;
	ld.shared.f64 	%fd14, [%r79];
	sub.f64 	%fd15, %fd3, %fd14;
	fma.rn.f64 	%fd16, %fd15, %fd15, %fd13;
	sqrt.rn.f64 	%fd17, %fd16;
	div.rn.f64 	%fd18, %fd17, %fd4;
	cvt.rzi.s32.f64 	%r24, %fd18;
	setp.ge.u32 	%p8, %r24, %r65;
	@%p8 bra 	$L__BB2_13;
	shl.b32 	%r80, %r24, 3;
	add.s32 	%r81, %r9, %r80;
	atom.shared.add.u64 	%rd37, [%r81], 1;
$L__BB2_13:
	ld.shared.f64 	%fd19, [%r131+8];
	sub.f64 	%fd20, %fd1, %fd19;
	ld.shared.f64 	%fd21, [%r22+8];
	sub.f64 	%fd22, %fd2, %fd21;
	mul.f64 	%fd23, %fd22, %fd22;
	fma.rn.f64 	%fd24, %fd20, %fd20, %fd23;
	ld.shared.f64 	%fd25, [%r23+-8];
	sub.f64 	%fd26, %fd3, %fd25;
	fma.rn.f64 	%fd27, %fd26, %fd26, %fd24;
	sqrt.rn.f64 	%fd28, %fd27;
	div.rn.f64 	%fd29, %fd28, %fd4;
	cvt.rzi.s32.f64 	%r25, %fd29;
	setp.ge.u32 	%p9, %r25, %r65;
	@%p9 bra 	$L__BB2_15;
	shl.b32 	%r82, %r25, 3;
	add.s32 	%r83, %r9, %r82;
	atom.shared.add.u64 	%rd38, [%r83], 1;
$L__BB2_15:
	ld.shared.f64 	%fd30, [%r131+16];
	sub.f64 	%fd31, %fd1, %fd30;
	ld.shared.f64 	%fd32, [%r22+16];
	sub.f64 	%fd33, %fd2, %fd32;
	mul.f64 	%fd34, %fd33, %fd33;
	fma.rn.f64 	%fd35, %fd31, %fd31, %fd34;
	ld.shared.f64 	%fd36, [%r23];
	sub.f64 	%fd37, %fd3, %fd36;
	fma.rn.f64 	%fd38, %fd37, %fd37, %fd35;
	sqrt.rn.f64 	%fd39, %fd38;
	div.rn.f64 	%fd40, %fd39, %fd4;
	cvt.rzi.s32.f64 	%r26, %fd40;
	setp.ge.u32 	%p10, %r26, %r65;
	@%p10 bra 	$L__BB2_17;
	shl.b32 	%r84, %r26, 3;
	add.s32 	%r85, %r9, %r84;
	atom.shared.add.u64 	%rd39, [%r85], 1;
$L__BB2_17:
	ld.shared.f64 	%fd41, [%r131+24];
	sub.f64 	%fd42, %fd1, %fd41;
	ld.shared.f64 	%fd43, [%r22+24];
	sub.f64 	%fd44, %fd2, %fd43;
	mul.f64 	%fd45, %fd44, %fd44;
	fma.rn.f64 	%fd46, %fd42, %fd42, %fd45;
	ld.shared.f64 	%fd47, [%r23+8];
	sub.f64 	%fd48, %fd3, %fd47;
	fma.rn.f64 	%fd49, %fd48, %fd48, %fd46;
	sqrt.rn.f64 	%fd50, %fd49;
	div.rn.f64 	%fd51, %fd50, %fd4;
	cvt.rzi.s32.f64 	%r27, %fd51;
	setp.ge.u32 	%p11, %r27, %r65;
	@%p11 bra 	$L__BB2_19;
	shl.b32 	%r86, %r27, 3;
	add.s32 	%r87, %r9, %r86;
	atom.shared.add.u64 	%rd40, [%r87], 1;
$L__BB2_19:
	add.s32 	%r133, %r133, 4;
	add.s64 	%rd64, %rd64, -4;
	add.s32 	%r131, %r131, 32;
	setp.ne.s64 	%p12, %rd64, 0;
	@%p12 bra 	$L__BB2_11;
$L__BB2_20:
	setp.eq.s64 	%p13, %rd7, 0;
	@%p13 bra 	$L__BB2_30;
	setp.eq.s64 	%p14, %rd7, 1;
	@%p14 bra 	$L__BB2_27;
	shl.b32 	%r88, %r133, 3;
	mov.u32 	%r89, shared_data;
	add.s32 	%r31, %r89, %r88;
	ld.shared.f64 	%fd52, [%r31];
	sub.f64 	%fd53, %fd1, %fd52;
	add.s32 	%r32, %r5, %r88;
	ld.shared.f64 	%fd54, [%r32];
	sub.f64 	%fd55, %fd2, %fd54;
	mul.f64 	%fd56, %fd55, %fd55;
	fma.rn.f64 	%fd57, %fd53, %fd53, %fd56;
	add.s32 	%r33, %r31, %r6;
	ld.shared.f64 	%fd58, [%r33];
	sub.f64 	%fd59, %fd3, %fd58;
	fma.rn.f64 	%fd60, %fd59, %fd59, %fd57;
	sqrt.rn.f64 	%fd61, %fd60;
	div.rn.f64 	%fd62, %fd61, %fd4;
	cvt.rzi.s32.f64 	%r34, %fd62;
	setp.ge.u32 	%p15, %r34, %r65;
	@%p15 bra 	$L__BB2_24;
	shl.b32 	%r90, %r34, 3;
	add.s32 	%r91, %r9, %r90;
	atom.shared.add.u64 	%rd41, [%r91], 1;
$L__BB2_24:
	ld.shared.f64 	%fd63, [%r31+8];
	sub.f64 	%fd64, %fd1, %fd63;
	ld.shared.f64 	%fd65, [%r32+8];
	sub.f64 	%fd66, %fd2, %fd65;
	mul.f64 	%fd67, %fd66, %fd66;
	fma.rn.f64 	%fd68, %fd64, %fd64, %fd67;
	ld.shared.f64 	%fd69, [%r33+8];
	sub.f64 	%fd70, %fd3, %fd69;
	fma.rn.f64 	%fd71, %fd70, %fd70, %fd68;
	sqrt.rn.f64 	%fd72, %fd71;
	div.rn.f64 	%fd73, %fd72, %fd4;
	cvt.rzi.s32.f64 	%r35, %fd73;
	setp.ge.u32 	%p16, %r35, %r65;
	@%p16 bra 	$L__BB2_26;
	shl.b32 	%r92, %r35, 3;
	add.s32 	%r93, %r9, %r92;
	atom.shared.add.u64 	%rd42, [%r93], 1;
$L__BB2_26:
	add.s32 	%r133, %r133, 2;
$L__BB2_27:
	and.b64  	%rd43, %rd6, 1;
	setp.eq.b64 	%p17, %rd43, 1;
	not.pred 	%p18, %p17;
	@%p18 bra 	$L__BB2_30;
	shl.b32 	%r94, %r133, 3;
	mov.u32 	%r95, shared_data;
	add.s32 	%r96, %r95, %r94;
	ld.shared.f64 	%fd74, [%r96];
	sub.f64 	%fd75, %fd1, %fd74;
	add.s32 	%r97, %r5, %r94;
	ld.shared.f64 	%fd76, [%r97];
	sub.f64 	%fd77, %fd2, %fd76;
	mul.f64 	%fd78, %fd77, %fd77;
	fma.rn.f64 	%fd79, %fd75, %fd75, %fd78;
	add.s32 	%r98, %r96, %r6;
	ld.shared.f64 	%fd80, [%r98];
	sub.f64 	%fd81, %fd3, %fd80;
	fma.rn.f64 	%fd82, %fd81, %fd81, %fd79;
	sqrt.rn.f64 	%fd83, %fd82;
	div.rn.f64 	%fd84, %fd83, %fd4;
	cvt.rzi.s32.f64 	%r38, %fd84;
	setp.ge.u32 	%p19, %r38, %r65;
	@%p19 bra 	$L__BB2_30;
	shl.b32 	%r99, %r38, 3;
	add.s32 	%r100, %r9, %r99;
	atom.shared.add.u64 	%rd44, [%r100], 1;
$L__BB2_30:
	bar.sync 	0;
	add.s32 	%r130, %r130, 1;
	setp.ne.s32 	%p20, %r130, %r13;
	add.s32 	%r129, %r129, 1;
	@%p20 bra 	$L__BB2_6;
$L__BB2_31:
	st.shared.f64 	[%r14], %fd1;
	st.shared.f64 	[%r15], %fd2;
	st.shared.f64 	[%r16], %fd3;
	bar.sync 	0;
	add.s32 	%r138, %r139, 1;
	cvt.u64.u32 	%rd45, %r138;
	cvt.u64.u32 	%rd46, %r1;
	cvt.u64.u32 	%rd47, %r3;
	sub.s64 	%rd48, %rd19, %rd47;
	min.u64 	%rd12, %rd48, %rd46;
	setp.le.u64 	%p21, %rd12, %rd45;
	@%p21 bra 	$L__BB2_54;
	cvt.u64.u32 	%rd49, %r139;
	not.b64 	%rd50, %rd49;
	add.s64 	%rd13, %rd12, %rd50;
	sub.s64 	%rd51, %rd12, %rd49;
	add.s64 	%rd52, %rd51, -2;
	and.b64  	%rd14, %rd13, 3;
	setp.lt.u64 	%p22, %rd52, 3;
	@%p22 bra 	$L__BB2_44;
	and.b64  	%rd65, %rd13, -4;
	shl.b32 	%r101, %r139, 3;
	mov.u32 	%r102, shared_data;
	add.s32 	%r103, %r101, %r102;
	add.s32 	%r135, %r103, 16;
	mov.u32 	%r136, %r139;
$L__BB2_34:
	.pragma "nounroll";
	ld.shared.f64 	%fd85, [%r135+-8];
	sub.f64 	%fd86, %fd1, %fd85;
	add.s32 	%r45, %r135, %r7;
	ld.shared.f64 	%fd87, [%r45+-8];
	sub.f64 	%fd88, %fd2, %fd87;
	mul.f64 	%fd89, %fd88, %fd88;
	fma.rn.f64 	%fd90, %fd86, %fd86, %fd89;
	add.s32 	%r46, %r135, %r8;
	ld.shared.f64 	%fd91, [%r46+-8];
	sub.f64 	%fd92, %fd3, %fd91;
	fma.rn.f64 	%fd93, %fd92, %fd92, %fd90;
	sqrt.rn.f64 	%fd94, %fd93;
	div.rn.f64 	%fd95, %fd94, %fd4;
	cvt.rzi.s32.f64 	%r47, %fd95;
	setp.ge.u32 	%p23, %r47, %r65;
	@%p23 bra 	$L__BB2_36;
	shl.b32 	%r104, %r47, 3;
	add.s32 	%r105, %r9, %r104;
	atom.shared.add.u64 	%rd53, [%r105], 1;
$L__BB2_36:
	ld.shared.f64 	%fd96, [%r135];
	sub.f64 	%fd97, %fd1, %fd96;
	ld.shared.f64 	%fd98, [%r45];
	sub.f64 	%fd99, %fd2, %fd98;
	mul.f64 	%fd100, %fd99, %fd99;
	fma.rn.f64 	%fd101, %fd97, %fd97, %fd100;
	ld.shared.f64 	%fd102, [%r46];
	sub.f64 	%fd103, %fd3, %fd102;
	fma.rn.f64 	%fd104, %fd103, %fd103, %fd101;
	sqrt.rn.f64 	%fd105, %fd104;
	div.rn.f64 	%fd106, %fd105, %fd4;
	cvt.rzi.s32.f64 	%r48, %fd106;
	setp.ge.u32 	%p24, %r48, %r65;
	@%p24 bra 	$L__BB2_38;
	shl.b32 	%r106, %r48, 3;
	add.s32 	%r107, %r9, %r106;
	atom.shared.add.u64 	%rd54, [%r107], 1;
$L__BB2_38:
	ld.shared.f64 	%fd107, [%r135+8];
	sub.f64 	%fd108, %fd1, %fd107;
	ld.shared.f64 	%fd109, [%r45+8];
	sub.f64 	%fd110, %fd2, %fd109;
	mul.f64 	%fd111, %fd110, %fd110;
	fma.rn.f64 	%fd112, %fd108, %fd108, %fd111;
	ld.shared.f64 	%fd113, [%r46+8];
	sub.f64 	%fd114, %fd3, %fd113;
	fma.rn.f64 	%fd115, %fd114, %fd114, %fd112;
	sqrt.rn.f64 	%fd116, %fd115;
	div.rn.f64 	%fd117, %fd116, %fd4;
	cvt.rzi.s32.f64 	%r49, %fd117;
	setp.ge.u32 	%p25, %r49, %r65;
	@%p25 bra 	$L__BB2_40;
	shl.b32 	%r108, %r49, 3;
	add.s32 	%r109, %r9, %r108;
	atom.shared.add.u64 	%rd55, [%r109], 1;
$L__BB2_40:
	ld.shared.f64 	%fd118, [%r135+16];
	sub.f64 	%fd119, %fd1, %fd118;
	ld.shared.f64 	%fd120, [%r45+16];
	sub.f64 	%fd121, %fd2, %fd120;
	mul.f64 	%fd122, %fd121, %fd121;
	fma.rn.f64 	%fd123, %fd119, %fd119, %fd122;
	ld.shared.f64 	%fd124, [%r46+16];
	sub.f64 	%fd125, %fd3, %fd124;
	fma.rn.f64 	%fd126, %fd125, %fd125, %fd123;
	sqrt.rn.f64 	%fd127, %fd126;
	div.rn.f64 	%fd128, %fd127, %fd4;
	cvt.rzi.s32.f64 	%r50, %fd128;
	setp.ge.u32 	%p26, %r50, %r65;
	@%p26 bra 	$L__BB2_42;
	shl.b32 	%r110, %r50, 3;
	add.s32 	%r111, %r9, %r110;
	atom.shared.add.u64 	%rd56, [%r111], 1;
$L__BB2_42:
	add.s32 	%r136, %r136, 4;
	add.s64 	%rd65, %rd65, -4;
	add.s32 	%r135, %r135, 32;
	setp.ne.s64 	%p27, %rd65, 0;
	@%p27 bra 	$L__BB2_34;
	add.s32 	%r138, %r136, 1;
$L__BB2_44:
	setp.eq.s64 	%p28, %rd14, 0;
	@%p28 bra 	$L__BB2_54;
	setp.eq.s64 	%p29, %rd14, 1;
	@%p29 bra 	$L__BB2_51;
	shl.b32 	%r112, %r138, 3;
	mov.u32 	%r113, shared_data;
	add.s32 	%r55, %r113, %r112;
	ld.shared.f64 	%fd129, [%r55];
	sub.f64 	%fd130, %fd1, %fd129;
	add.s32 	%r56, %r5, %r112;
	ld.shared.f64 	%fd131, [%r56];
	sub.f64 	%fd132, %fd2, %fd131;
	mul.f64 	%fd133, %fd132, %fd132;
	fma.rn.f64 	%fd134, %fd130, %fd130, %fd133;
	add.s32 	%r57, %r55, %r6;
	ld.shared.f64 	%fd135, [%r57];
	sub.f64 	%fd136, %fd3, %fd135;
	fma.rn.f64 	%fd137, %fd136, %fd136, %fd134;
	sqrt.rn.f64 	%fd138, %fd137;
	div.rn.f64 	%fd139, %fd138, %fd4;
	cvt.rzi.s32.f64 	%r58, %fd139;
	setp.ge.u32 	%p30, %r58, %r65;
	@%p30 bra 	$L__BB2_48;
	shl.b32 	%r114, %r58, 3;
	add.s32 	%r115, %r9, %r114;
	atom.shared.add.u64 	%rd57, [%r115], 1;
$L__BB2_48:
	ld.shared.f64 	%fd140, [%r55+8];
	sub.f64 	%fd141, %fd1, %fd140;
	ld.shared.f64 	%fd142, [%r56+8];
	sub.f64 	%fd143, %fd2, %fd142;
	mul.f64 	%fd144, %fd143, %fd143;
	fma.rn.f64 	%fd145, %fd141, %fd141, %fd144;
	ld.shared.f64 	%fd146, [%r57+8];
	sub.f64 	%fd147, %fd3, %fd146;
	fma.rn.f64 	%fd148, %fd147, %fd147, %fd145;
	sqrt.rn.f64 	%fd149, %fd148;
	div.rn.f64 	%fd150, %fd149, %fd4;
	cvt.rzi.s32.f64 	%r59, %fd150;
	setp.ge.u32 	%p31, %r59, %r65;
	@%p31 bra 	$L__BB2_50;
	shl.b32 	%r116, %r59, 3;
	add.s32 	%r117, %r9, %r116;
	atom.shared.add.u64 	%rd58, [%r117], 1;
$L__BB2_50:
	add.s32 	%r138, %r138, 2;
$L__BB2_51:
	and.b64  	%rd59, %rd13, 1;
	setp.eq.b64 	%p32, %rd59, 1;
	not.pred 	%p33, %p32;
	@%p33 bra 	$L__BB2_54;
	shl.b32 	%r118, %r138, 3;
	mov.u32 	%r119, shared_data;
	add.s32 	%r120, %r119, %r118;
	ld.shared.f64 	%fd151, [%r120];
	sub.f64 	%fd152, %fd1, %fd151;
	add.s32 	%r121, %r5, %r118;
	ld.shared.f64 	%fd153, [%r121];
	sub.f64 	%fd154, %fd2, %fd153;
	mul.f64 	%fd155, %fd154, %fd154;
	fma.rn.f64 	%fd156, %fd152, %fd152, %fd155;
	add.s32 	%r122, %r120, %r6;
	ld.shared.f64 	%fd157, [%r122];
	sub.f64 	%fd158, %fd3, %fd157;
	fma.rn.f64 	%fd159, %fd158, %fd158, %fd156;
	sqrt.rn.f64 	%fd160, %fd159;
	div.rn.f64 	%fd161, %fd160, %fd4;
	cvt.rzi.s32.f64 	%r62, %fd161;
	setp.ge.u32 	%p34, %r62, %r65;
	@%p34 bra 	$L__BB2_54;
	shl.b32 	%r123, %r62, 3;
	add.s32 	%r124, %r9, %r123;
	atom.shared.add.u64 	%rd60, [%r124], 1;
$L__BB2_54:
	setp.ge.u32 	%p35, %r139, %r65;
	bar.sync 	0;
	@%p35 bra 	$L__BB2_57;
	cvta.to.global.u64 	%rd18, %rd20;
$L__BB2_56:
	shl.b32 	%r125, %r139, 3;
	add.s32 	%r126, %r9, %r125;
	ld.shared.u64 	%rd61, [%r126];
	mad.lo.s32 	%r127, %r139, %r13, %r2;
	mul.wide.u32 	%rd62, %r127, 8;
	add.s64 	%rd63, %rd18, %rd62;
	st.global.u64 	[%rd63], %rd61;
	add.s32 	%r139, %r139, %r1;
	setp.lt.u32 	%p36, %r139, %r65;
	@%p36 bra 	$L__BB2_56;
$L__BB2_57:
	ret;

}
	// .globl	_Z16kernel_reductionP10hist_entryiS0_
.visible .entry _Z16kernel_reductionP10hist_entryiS0_(
	.param .u64 .ptr .align 1 _Z16kernel_reductionP10hist_entryiS0__param_0,
	.param .u32 _Z16kernel_reductionP10hist_entryiS0__param_1,
	.param .u64 .ptr .align 1 _Z16kernel_reductionP10hist_entryiS0__param_2
)
{
	.reg .pred 	%p<6>;
	.reg .b32 	%r<15>;
	.reg .b64 	%rd<17>;

	ld.param.u64 	%rd3, [_Z16kernel_reductionP10hist_entryiS0__param_0];
	ld.param.u32 	%r6, [_Z16kernel_reductionP10hist_entryiS0__param_1];
	ld.param.u64 	%rd4, [_Z16kernel_reductionP10hist_entryiS0__param_2];
	mov.u32 	%r1, %tid.x;
	setp.ge.u32 	%p1, %r1, %r6;
	mov.b64 	%rd16, 0;
	@%p1 bra 	$L__BB3_2;
	cvta.to.global.u64 	%rd6, %rd3;
	mov.u32 	%r7, %ctaid.x;
	mad.lo.s32 	%r8, %r6, %r7, %r1;
	mul.wide.u32 	%rd7, %r8, 8;
	add.s64 	%rd8, %rd6, %rd7;
	ld.global.u64 	%rd16, [%rd8];
$L__BB3_2:
	shl.b32 	%r9, %r1, 3;
	mov.u32 	%r10, shared_mem;
	add.s32 	%r2, %r10, %r9;
	st.shared.u64 	[%r2], %rd16;
	bar.sync 	0;
	mov.u32 	%r14, %ntid.x;
	setp.lt.u32 	%p2, %r14, 2;
	@%p2 bra 	$L__BB3_6;
$L__BB3_3:
	shr.u32 	%r5, %r14, 1;
	setp.ge.u32 	%p3, %r1, %r5;
	@%p3 bra 	$L__BB3_5;
	shl.b32 	%r11, %r5, 3;
	add.s32 	%r12, %r2, %r11;
	ld.shared.u64 	%rd9, [%r12];
	ld.shared.u64 	%rd10, [%r2];
	add.s64 	%rd11, %rd10, %rd9;
	st.shared.u64 	[%r2], %rd11;
$L__BB3_5:
	bar.sync 	0;
	setp.gt.u32 	%p4, %r14, 3;
	mov.u32 	%r14, %r5;
	@%p4 bra 	$L__BB3_3;
$L__BB3_6:
	setp.ne.s32 	%p5, %r1, 0;
	@%p5 bra 	$L__BB3_8;
	ld.shared.u64 	%rd12, [shared_mem];
	mov.u32 	%r13, %ctaid.x;
	cvta.to.global.u64 	%rd13, %rd4;
	mul.wide.u32 	%rd14, %r13, 8;
	add.s64 	%rd15, %rd13, %rd14;
	st.global.u64 	[%rd15], %rd12;
$L__BB3_8:
	ret;

}


// ===== COMPILED SASS (sm_100) =====

	.target	sm_100

	.elftype	@"ET_EXEC"


//--------------------- .note.nv.tkinfo           --------------------------
	.section	.note.nv.tkinfo,"",@"SHT_NOTE"
	.sectionflags	@"SHF_NOTE_NV_TKINFO"
	.tkinfo
        /*0018*/ 	.word	0x00000002
        /*0030*/ 	.string	""
        /*0030*/ 	.string	"ptxas"
        /*0030*/ 	.string	"Cuda compilation tools, release 13.0, V13.0.88"
        /*0030*/ 	.string	"Build cuda_13.0.r13.0/compiler.36424714_0"
        /*0030*/ 	.string	"-arch sm_100 -m 64 "



//--------------------- .note.nv.cuinfo           --------------------------
	.section	.note.nv.cuinfo,"",@"SHT_NOTE"
	.sectionflags	@"SHF_NOTE_NV_CUINFO"
        /*0018*/ 	.short	0x0002
        /*001a*/ 	.short	0x0064
        /*001c*/ 	.short	0x0082
	.zero		2


//--------------------- .nv.info                  --------------------------
	.section	.nv.info,"",@"SHT_CUDA_INFO"
	.align	4


	//----- nvinfo : EIATTR_REGCOUNT
	.align		4
        /*0000*/ 	.byte	0x04, 0x2f
        /*0002*/ 	.short	(.L_1 - .L_0)
	.align		4
.L_0:
        /*0004*/ 	.word	index@(_Z14kernel_grid_2dPdS_S_yP10hist_entryjd)
        /*0008*/ 	.word	0x00000019


	//----- nvinfo : EIATTR_FRAME_SIZE
	.align		4
.L_1:
        /*000c*/ 	.byte	0x04, 0x11
        /*000e*/ 	.short	(.L_3 - .L_2)
	.align		4
.L_2:
        /*0010*/ 	.word	index@($__internal_5_$__cuda_sm20_dsqrt_rn_f64_mediumpath_v1)
        /*0014*/ 	.word	0x00000000


	//----- nvinfo : EIATTR_FRAME_SIZE
	.align		4
.L_3:
        /*0018*/ 	.byte	0x04, 0x11
        /*001a*/ 	.short	(.L_5 - .L_4)
	.align		4
.L_4:
        /*001c*/ 	.word	index@($__internal_4_$__cuda_sm20_div_rn_f64_full)
        /*0020*/ 	.word	0x00000000


	//----- nvinfo : EIATTR_FRAME_SIZE
	.align		4
.L_5:
        /*0024*/ 	.byte	0x04, 0x11
        /*0026*/ 	.short	(.L_7 - .L_6)
	.align		4
.L_6:
        /*0028*/ 	.word	index@(_Z14kernel_grid_2dPdS_S_yP10hist_entryjd)
        /*002c*/ 	.word	0x00000000


	//----- nvinfo : EIATTR_REGCOUNT
	.align		4
.L_7:
        /*0030*/ 	.byte	0x04, 0x2f
        /*0032*/ 	.short	(.L_9 - .L_8)
	.align		4
.L_8:
        /*0034*/ 	.word	index@(_Z17kernel_shared_memPdS_S_yP10hist_entryjd)
        /*0038*/ 	.word	0x00000028


	//----- nvinfo : EIATTR_FRAME_SIZE
	.align		4
.L_9:
        /*003c*/ 	.byte	0x04, 0x11
        /*003e*/ 	.short	(.L_11 - .L_10)
	.align		4
.L_10:
        /*0040*/ 	.word	index@($__internal_3_$__cuda_sm20_dsqrt_rn_f64_mediumpath_v1)
        /*0044*/ 	.word	0x00000000


	//----- nvinfo : EIATTR_FRAME_SIZE
	.align		4
.L_11:
        /*0048*/ 	.byte	0x04, 0x11
        /*004a*/ 	.short	(.L_13 - .L_12)
	.align		4
.L_12:
        /*004c*/ 	.word	index@($__internal_2_$__cuda_sm20_div_rn_f64_full)
        /*0050*/ 	.word	0x00000000


	//----- nvinfo : EIATTR_FRAME_SIZE
	.align		4
.L_13:
        /*0054*/ 	.byte	0x04, 0x11
        /*0056*/ 	.short	(.L_15 - .L_14)
	.align		4
.L_14:
        /*0058*/ 	.word	index@(_Z17kernel_shared_memPdS_S_yP10hist_entryjd)
        /*005c*/ 	.word	0x00000000


	//----- nvinfo : EIATTR_REGCOUNT
	.align		4
.L_15:
        /*0060*/ 	.byte	0x04, 0x2f
        /*0062*/ 	.short	(.L_17 - .L_16)
	.align		4
.L_16:
        /*0064*/ 	.word	index@(_Z36kernel_shared_mem_with_privatizationPdS_S_yP10hist_entryjd)
        /*0068*/ 	.word	0x00000028


	//----- nvinfo : EIATTR_FRAME_SIZE
	.align		4
.L_17:
        /*006c*/ 	.byte	0x04, 0x11
        /*006e*/ 	.short	(.L_19 - .L_18)
	.align		4
.L_18:
        /*0070*/ 	.word	index@($__internal_1_$__cuda_sm20_dsqrt_rn_f64_mediumpath_v1)
        /*0074*/ 	.word	0x00000000


	//----- nvinfo : EIATTR_FRAME_SIZE
	.align		4
.L_19:
        /*0078*/ 	.byte	0x04, 0x11
        /*007a*/ 	.short	(.L_21 - .L_20)
	.align		4
.L_20:
        /*007c*/ 	.word	index@($__internal_0_$__cuda_sm20_div_rn_f64_full)
        /*0080*/ 	.word	0x00000000


	//----- nvinfo : EIATTR_FRAME_SIZE
	.align		4
.L_21:
        /*0084*/ 	.byte	0x04, 0x11
        /*0086*/ 	.short	(.L_23 - .L_22)
	.align		4
.L_22:
        /*0088*/ 	.word	index@(_Z36kernel_shared_mem_with_privatizationPdS_S_yP10hist_entryjd)
        /*008c*/ 	.word	0x00000000


	//----- nvinfo : EIATTR_REGCOUNT
	.align		4
.L_23:
        /*0090*/ 	.byte	0x04, 0x2f
        /*0092*/ 	.short	(.L_25 - .L_24)
	.align		4
.L_24:
        /*0094*/ 	.word	index@(_Z16kernel_reductionP10hist_entryiS0_)
        /*0098*/ 	.word	0x0000000c


	//----- nvinfo : EIATTR_FRAME_SIZE
	.align		4
.L_25:
        /*009c*/ 	.byte	0x04, 0x11
        /*009e*/ 	.short	(.L_27 - .L_26)
	.align		4
.L_26:
        /*00a0*/ 	.word	index@(_Z16kernel_reductionP10hist_entryiS0_)
        /*00a4*/ 	.word	0x00000000


	//----- nvinfo : EIATTR_MIN_STACK_SIZE
	.align		4
.L_27:
        /*00a8*/ 	.byte	0x04, 0x12
        /*00aa*/ 	.short	(.L_29 - .L_28)
	.align		4
.L_28:
        /*00ac*/ 	.word	index@(_Z16kernel_reductionP10hist_entryiS0_)
        /*00b0*/ 	.word	0x00000000


	//----- nvinfo : EIATTR_MIN_STACK_SIZE
	.align		4
.L_29:
        /*00b4*/ 	.byte	0x04, 0x12
        /*00b6*/ 	.short	(.L_31 - .L_30)
	.align		4
.L_30:
        /*00b8*/ 	.word	index@(_Z36kernel_shared_mem_with_privatizationPdS_S_yP10hist_entryjd)
        /*00bc*/ 	.word	0x00000000


	//----- nvinfo : EIATTR_MIN_STACK_SIZE
	.align		4
.L_31:
        /*00c0*/ 	.byte	0x04, 0x12
        /*00c2*/ 	.short	(.L_33 - .L_32)
	.align		4
.L_32:
        /*00c4*/ 	.word	index@(_Z17kernel_shared_memPdS_S_yP10hist_entryjd)
        /*00c8*/ 	.word	0x00000000


	//----- nvinfo : EIATTR_MIN_STACK_SIZE
	.align		4
.L_33:
        /*00cc*/ 	.byte	0x04, 0x12
        /*00ce*/ 	.short	(.L_35 - .L_34)
	.align		4
.L_34:
        /*00d0*/ 	.word	index@(_Z14kernel_grid_2dPdS_S_yP10hist_entryjd)
        /*00d4*/ 	.word	0x00000000
.L_35:


//--------------------- .nv.compat                --------------------------
	.section	.nv.compat,"",@"SHT_CUDA_COMPAT_INFO"
	.align	4
        /*0000*/ 	.byte	0x02, 0x09, 0x00, 0x00, 0x02, 0x02, 0x01, 0x00, 0x02, 0x05, 0x05, 0x00, 0x03, 0x07, 0x01, 0x01
        /*0010*/ 	.byte	0x02, 0x03, 0x00, 0x00, 0x02, 0x06, 0x01, 0x00, 0x04, 0x0b, 0x08, 0x00, 0x01, 0x00, 0x00, 0x00
        /*0020*/ 	.byte	0x00, 0x00, 0x00, 0x00


//--------------------- .nv.info._Z16kernel_reductionP10hist_entryiS0_ --------------------------
	.section	.nv.info._Z16kernel_reductionP10hist_entryiS0_,"",@"SHT_CUDA_INFO"
	.sectionflags	@""
	.align	4


	//----- nvinfo : EIATTR_CUDA_API_VERSION
	.align		4
        /*0000*/ 	.byte	0x04, 0x37
        /*0002*/ 	.short	(.L_37 - .L_36)
.L_36:
        /*0004*/ 	.word	0x00000082


	//----- nvinfo : EIATTR_KPARAM_INFO
	.align		4
.L_37:
        /*0008*/ 	.byte	0x04, 0x17
        /*000a*/ 	.short	(.L_39 - .L_38)
.L_38:
        /*000c*/ 	.word	0x00000000
        /*0010*/ 	.short	0x0002
        /*0012*/ 	.short	0x0010
        /*0014*/ 	.byte	0x00, 0xf5, 0x21, 0x00


	//----- nvinfo : EIATTR_KPARAM_INFO
	.align		4
.L_39:
        /*0018*/ 	.byte	0x04, 0x17
        /*001a*/ 	.short	(.L_41 - .L_40)
.L_40:
        /*001c*/ 	.word	0x00000000
        /*0020*/ 	.short	0x0001
        /*0022*/ 	.short	0x0008
        /*0024*/ 	.byte	0x00, 0xf0, 0x11, 0x00


	//----- nvinfo : EIATTR_KPARAM_INFO
	.align		4
.L_41:
        /*0028*/ 	.byte	0x04, 0x17
        /*002a*/ 	.short	(.L_43 - .L_42)
.L_42:
        /*002c*/ 	.word	0x00000000
        /*0030*/ 	.short	0x0000
        /*0032*/ 	.short	0x0000
        /*0034*/ 	.byte	0x00, 0xf5, 0x21, 0x00


	//----- nvinfo : EIATTR_SPARSE_MMA_MASK
	.align		4
.L_43:
        /*0038*/ 	.byte	0x03, 0x50
        /*003a*/ 	.short	0x0000


	//----- nvinfo : EIATTR_MAXREG_COUNT
	.align		4
        /*003c*/ 	.byte	0x03, 0x1b
        /*003e*/ 	.short	0x00ff


	//----- nvinfo : EIATTR_NUM_BARRIERS
	.align		4
        /*0040*/ 	.byte	0x02, 0x4c
        /*0042*/ 	.byte	0x01
	.zero		1


	//----- nvinfo : EIATTR_MERCURY_ISA_VERSION
	.align		4
        /*0044*/ 	.byte	0x03, 0x5f
        /*0046*/ 	.short	0x0101


	//----- nvinfo : EIATTR_VRC_CTA_INIT_COUNT
	.align		4
        /*0048*/ 	.byte	0x02, 0x4a
	.zero		1
	.zero		1


	//----- nvinfo : EIATTR_EXIT_INSTR_OFFSETS
	.align		4
        /*004c*/ 	.byte	0x04, 0x1c
        /*004e*/ 	.short	(.L_45 - .L_44)


	//   ....[0]....
.L_44:
        /*0050*/ 	.word	0x00000220


	//   ....[1]....
        /*0054*/ 	.word	0x000002b0


	//----- nvinfo : EIATTR_CBANK_PARAM_SIZE
	.align		4
.L_45:
        /*0058*/ 	.byte	0x03, 0x19
        /*005a*/ 	.short	0x0018


	//----- nvinfo : EIATTR_PARAM_CBANK
	.align		4
        /*005c*/ 	.byte	0x04, 0x0a
        /*005e*/ 	.short	(.L_47 - .L_46)
	.align		4
.L_46:
        /*0060*/ 	.word	index@(.nv.constant0._Z16kernel_reductionP10hist_entryiS0_)
        /*0064*/ 	.short	0x0380
        /*0066*/ 	.short	0x0018


	//----- nvinfo : EIATTR_SW_WAR
	.align		4
.L_47:
        /*0068*/ 	.byte	0x04, 0x36
        /*006a*/ 	.short	(.L_49 - .L_48)
.L_48:
        /*006c*/ 	.word	0x00000008
.L_49:


//--------------------- .nv.info._Z36kernel_shared_mem_with_privatizationPdS_S_yP10hist_entryjd --------------------------
	.section	.nv.info._Z36kernel_shared_mem_with_privatizationPdS_S_yP10hist_entryjd,"",@"SHT_CUDA_INFO"
	.sectionflags	@""
	.align	4


	//----- nvinfo : EIATTR_CUDA_API_VERSION
	.align		4
        /*0000*/ 	.byte	0x04, 0x37
        /*0002*/ 	.short	(.L_51 - .L_50)
.L_50:
        /*0004*/ 	.word	0x00000082


	//----- nvinfo : EIATTR_KPARAM_INFO
	.align		4
.L_51:
        /*0008*/ 	.byte	0x04, 0x17
        /*000a*/ 	.short	(.L_53 - .L_52)
.L_52:
        /*000c*/ 	.word	0x00000000
        /*0010*/ 	.short	0x0006
        /*0012*/ 	.short	0x0030
        /*0014*/ 	.byte	0x00, 0xf0, 0x21, 0x00


	//----- nvinfo : EIATTR_KPARAM_INFO
	.align		4
.L_53:
        /*0018*/ 	.byte	0x04, 0x17
        /*001a*/ 	.short	(.L_55 - .L_54)
.L_54:
        /*001c*/ 	.word	0x00000000
        /*0020*/ 	.short	0x0005
        /*0022*/ 	.short	0x0028
        /*0024*/ 	.byte	0x00, 0xf0, 0x11, 0x00


	//----- nvinfo : EIATTR_KPARAM_INFO
	.align		4
.L_55:
        /*0028*/ 	.byte	0x04, 0x17
        /*002a*/ 	.short	(.L_57 - .L_56)
.L_56:
        /*002c*/ 	.word	0x00000000
        /*0030*/ 	.short	0x0004
        /*0032*/ 	.short	0x0020
        /*0034*/ 	.byte	0x00, 0xf5, 0x21, 0x00


	//----- nvinfo : EIATTR_KPARAM_INFO
	.align		4
.L_57:
        /*0038*/ 	.byte	0x04, 0x17
        /*003a*/ 	.short	(.L_59 - .L_58)
.L_58:
        /*003c*/ 	.word	0x00000000
        /*0040*/ 	.short	0x0003
        /*0042*/ 	.short	0x0018
        /*0044*/ 	.byte	0x00, 0xf0, 0x21, 0x00


	//----- nvinfo : EIATTR_KPARAM_INFO
	.align		4
.L_59:
        /*0048*/ 	.byte	0x04, 0x17
        /*004a*/ 	.short	(.L_61 - .L_60)
.L_60:
        /*004c*/ 	.word	0x00000000
        /*0050*/ 	.short	0x0002
        /*0052*/ 	.short	0x0010
        /*0054*/ 	.byte	0x00, 0xf5, 0x21, 0x00


	//----- nvinfo : EIATTR_KPARAM_INFO
	.align		4
.L_61:
        /*0058*/ 	.byte	0x04, 0x17
        /*005a*/ 	.short	(.L_63 - .L_62)
.L_62:
        /*005c*/ 	.word	0x00000000
        /*0060*/ 	.short	0x0001
        /*0062*/ 	.short	0x0008
        /*0064*/ 	.byte	0x00, 0xf5, 0x21, 0x00


	//----- nvinfo : EIATTR_KPARAM_INFO
	.align		4
.L_63:
        /*0068*/ 	.byte	0x04, 0x17
        /*006a*/ 	.short	(.L_65 - .L_64)
.L_64:
        /*006c*/ 	.word	0x00000000
        /*0070*/ 	.short	0x0000
        /*0072*/ 	.short	0x0000
        /*0074*/ 	.byte	0x00, 0xf5, 0x21, 0x00


	//----- nvinfo : EIATTR_SPARSE_MMA_MASK
	.align		4
.L_65:
        /*0078*/ 	.byte	0x03, 0x50
        /*007a*/ 	.short	0x0000


	//----- nvinfo : EIATTR_MAXREG_COUNT
	.align		4
        /*007c*/ 	.byte	0x03, 0x1b
        /*007e*/ 	.short	0x00ff


	//----- nvinfo : EIATTR_NUM_BARRIERS
	.align		4
        /*0080*/ 	.byte	0x02, 0x4c
        /*0082*/ 	.byte	0x01
	.zero		1


	//----- nvinfo : EIATTR_MERCURY_ISA_VERSION
	.align		4
        /*0084*/ 	.byte	0x03, 0x5f
        /*0086*/ 	.short	0x0101


	//----- nvinfo : EIATTR_VRC_CTA_INIT_COUNT
	.align		4
        /*0088*/ 	.byte	0x02, 0x4a
	.zero		1
	.zero		1


	//----- nvinfo : EIATTR_EXIT_INSTR_OFFSETS
	.align		4
        /*008c*/ 	.byte	0x04, 0x1c
        /*008e*/ 	.short	(.L_67 - .L_66)


	//   ....[0]....
.L_66:
        /*0090*/ 	.word	0x000000a0


	//   ....[1]....
        /*0094*/ 	.word	0x00004ce0


	//   ....[2]....
        /*0098*/ 	.word	0x00004d80


	//----- nvinfo : EIATTR_CRS_STACK_SIZE
	.align		4
.L_67:
        /*009c*/ 	.byte	0x04, 0x1e
        /*009e*/ 	.short	(.L_69 - .L_68)
.L_68:
        /*00a0*/ 	.word	0x00000000


	//----- nvinfo : EIATTR_CBANK_PARAM_SIZE
	.align		4
.L_69:
        /*00a4*/ 	.byte	0x03, 0x19
        /*00a6*/ 	.short	0x0038


	//----- nvinfo : EIATTR_PARAM_CBANK
	.align		4
        /*00a8*/ 	.byte	0x04, 0x0a
        /*00aa*/ 	.short	(.L_71 - .L_70)
	.align		4
.L_70:
        /*00ac*/ 	.word	index@(.nv.constant0._Z36kernel_shared_mem_with_privatizationPdS_S_yP10hist_entryjd)
        /*00b0*/ 	.short	0x0380
        /*00b2*/ 	.short	0x0038


	//----- nvinfo : EIATTR_SW_WAR
	.align		4
.L_71:
        /*00b4*/ 	.byte	0x04, 0x36
        /*00b6*/ 	.short	(.L_73 - .L_72)
.L_72:
        /*00b8*/ 	.word	0x00000008
.L_73:


//--------------------- .nv.info._Z17kernel_shared_memPdS_S_yP10hist_entryjd --------------------------
	.section	.nv.info._Z17kernel_shared_memPdS_S_yP10hist_entryjd,"",@"SHT_CUDA_INFO"
	.sectionflags	@""
	.align	4


	//----- nvinfo : EIATTR_CUDA_API_VERSION
	.align		4
        /*0000*/ 	.byte	0x04, 0x37
        /*0002*/ 	.short	(.L_75 - .L_74)
.L_74:
        /*0004*/ 	.word	0x00000082


	//----- nvinfo : EIATTR_KPARAM_INFO
	.align		4
.L_75:
        /*0008*/ 	.byte	0x04, 0x17
        /*000a*/ 	.short	(.L_77 - .L_76)
.L_76:
        /*000c*/ 	.word	0x00000000
        /*0010*/ 	.short	0x0006
        /*0012*/ 	.short	0x0030
        /*0014*/ 	.byte	0x00, 0xf0, 0x21, 0x00


	//----- nvinfo : EIATTR_KPARAM_INFO
	.align		4
.L_77:
        /*0018*/ 	.byte	0x04, 0x17
        /*001a*/ 	.short	(.L_79 - .L_78)
.L_78:
        /*001c*/ 	.word	0x00000000
        /*0020*/ 	.short	0x0005
        /*0022*/ 	.short	0x0028
        /*0024*/ 	.byte	0x00, 0xf0, 0x11, 0x00


	//----- nvinfo : EIATTR_KPARAM_INFO
	.align		4
.L_79:
        /*0028*/ 	.byte	0x04, 0x17
        /*002a*/ 	.short	(.L_81 - .L_80)
.L_80:
        /*002c*/ 	.word	0x00000000
        /*0030*/ 	.short	0x0004
        /*0032*/ 	.short	0x0020
        /*0034*/ 	.byte	0x00, 0xf5, 0x21, 0x00


	//----- nvinfo : EIATTR_KPARAM_INFO
	.align		4
.L_81:
        /*0038*/ 	.byte	0x04, 0x17
        /*003a*/ 	.short	(.L_83 - .L_82)
.L_82:
        /*003c*/ 	.word	0x00000000
        /*0040*/ 	.short	0x0003
        /*0042*/ 	.short	0x0018
        /*0044*/ 	.byte	0x00, 0xf0, 0x21, 0x00


	//----- nvinfo : EIATTR_KPARAM_INFO
	.align		4
.L_83:
        /*0048*/ 	.byte	0x04, 0x17
        /*004a*/ 	.short	(.L_85 - .L_84)
.L_84:
        /*004c*/ 	.word	0x00000000
        /*0050*/ 	.short	0x0002
        /*0052*/ 	.short	0x0010
        /*0054*/ 	.byte	0x00, 0xf5, 0x21, 0x00


	//----- nvinfo : EIATTR_KPARAM_INFO
	.align		4
.L_85:
        /*0058*/ 	.byte	0x04, 0x17
        /*005a*/ 	.short	(.L_87 - .L_86)
.L_86:
        /*005c*/ 	.word	0x00000000
        /*0060*/ 	.short	0x0001
        /*0062*/ 	.short	0x0008
        /*0064*/ 	.byte	0x00, 0xf5, 0x21, 0x00


	//----- nvinfo : EIATTR_KPARAM_INFO
	.align		4
.L_87:
        /*0068*/ 	.byte	0x04, 0x17
        /*006a*/ 	.short	(.L_89 - .L_88)
.L_88:
        /*006c*/ 	.word	0x00000000
        /*0070*/ 	.short	0x0000
        /*0072*/ 	.short	0x0000
        /*0074*/ 	.byte	0x00, 0xf5, 0x21, 0x00


	//----- nvinfo : EIATTR_SPARSE_MMA_MASK
	.align		4
.L_89:
        /*0078*/ 	.byte	0x03, 0x50
        /*007a*/ 	.short	0x0000


	//----- nvinfo : EIATTR_MAXREG_COUNT
	.align		4
        /*007c*/ 	.byte	0x03, 0x1b
        /*007e*/ 	.short	0x00ff


	//----- nvinfo : EIATTR_NUM_BARRIERS
	.align		4
        /*0080*/ 	.byte	0x02, 0x4c
        /*0082*/ 	.byte	0x01
	.zero		1


	//----- nvinfo : EIATTR_MERCURY_ISA_VERSION
	.align		4
        /*0084*/ 	.byte	0x03, 0x5f
        /*0086*/ 	.short	0x0101


	//----- nvinfo : EIATTR_VRC_CTA_INIT_COUNT
	.align		4
        /*0088*/ 	.byte	0x02, 0x4a
	.zero		1
	.zero		1


	//----- nvinfo : EIATTR_EXIT_INSTR_OFFSETS
	.align		4
        /*008c*/ 	.byte	0x04, 0x1c
        /*008e*/ 	.short	(.L_91 - .L_90)


	//   ....[0]....
.L_90:
        /*0090*/ 	.word	0x000000a0


	//   ....[1]....
        /*0094*/ 	.word	0x000024d0


	//   ....[2]....
        /*0098*/ 	.word	0x000036c0


	//   ....[3]....
        /*009c*/ 	.word	0x00004010


	//   ....[4]....
        /*00a0*/ 	.word	0x00004410


	//   ....[5]....
        /*00a4*/ 	.word	0x00004470


	//----- nvinfo : EIATTR_CRS_STACK_SIZE
	.align		4
.L_91:
        /*00a8*/ 	.byte	0x04, 0x1e
        /*00aa*/ 	.short	(.L_93 - .L_92)
.L_92:
        /*00ac*/ 	.word	0x00000000


	//----- nvinfo : EIATTR_CBANK_PARAM_SIZE
	.align		4
.L_93:
        /*00b0*/ 	.byte	0x03, 0x19
        /*00b2*/ 	.short	0x0038


	//----- nvinfo : EIATTR_PARAM_CBANK
	.align		4
        /*00b4*/ 	.byte	0x04, 0x0a
        /*00b6*/ 	.short	(.L_95 - .L_94)
	.align		4
.L_94:
        /*00b8*/ 	.word	index@(.nv.constant0._Z17kernel_shared_memPdS_S_yP10hist_entryjd)
        /*00bc*/ 	.short	0x0380
        /*00be*/ 	.short	0x0038


	//----- nvinfo : EIATTR_SW_WAR
	.align		4
.L_95:
        /*00c0*/ 	.byte	0x04, 0x36
        /*00c2*/ 	.short	(.L_97 - .L_96)
.L_96:
        /*00c4*/ 	.word	0x00000008
.L_97:


//--------------------- .nv.info._Z14kernel_grid_2dPdS_S_yP10hist_entryjd --------------------------
	.section	.nv.info._Z14kernel_grid_2dPdS_S_yP10hist_entryjd,"",@"SHT_CUDA_INFO"
	.sectionflags	@""
	.align	4


	//----- nvinfo : EIATTR_CUDA_API_VERSION
	.align		4
        /*0000*/ 	.byte	0x04, 0x37
        /*0002*/ 	.short	(.L_99 - .L_98)
.L_98:
        /*0004*/ 	.word	0x00000082


	//----- nvinfo : EIATTR_KPARAM_INFO
	.align		4
.L_99:
        /*0008*/ 	.byte	0x04, 0x17
        /*000a*/ 	.short	(.L_101 - .L_100)
.L_100:
        /*000c*/ 	.word	0x00000000
        /*0010*/ 	.short	0x0006
        /*0012*/ 	.short	0x0030
        /*0014*/ 	.byte	0x00, 0xf0, 0x21, 0x00


	//----- nvinfo : EIATTR_KPARAM_INFO
	.align		4
.L_101:
        /*0018*/ 	.byte	0x04, 0x17
        /*001a*/ 	.short	(.L_103 - .L_102)
.L_102:
        /*001c*/ 	.word	0x00000000
        /*0020*/ 	.short	0x0005
        /*0022*/ 	.short	0x0028
        /*0024*/ 	.byte	0x00, 0xf0, 0x11, 0x00


	//----- nvinfo : EIATTR_KPARAM_INFO
	.align		4
.L_103:
        /*0028*/ 	.byte	0x04, 0x17
        /*002a*/ 	.short	(.L_105 - .L_104)
.L_104:
        /*002c*/ 	.word	0x00000000
        /*0030*/ 	.short	0x0004
        /*0032*/ 	.short	0x0020
        /*0034*/ 	.byte	0x00, 0xf5, 0x21, 0x00


	//----- nvinfo : EIATTR_KPARAM_INFO
	.align		4
.L_105:
        /*0038*/ 	.byte	0x04, 0x17
        /*003a*/ 	.short	(.L_107 - .L_106)
.L_106:
        /*003c*/ 	.word	0x00000000
        /*0040*/ 	.short	0x0003
        /*0042*/ 	.short	0x0018
        /*0044*/ 	.byte	0x00, 0xf0, 0x21, 0x00


	//----- nvinfo : EIATTR_KPARAM_INFO
	.align		4
.L_107:
        /*0048*/ 	.byte	0x04, 0x17
        /*004a*/ 	.short	(.L_109 - .L_108)
.L_108:
        /*004c*/ 	.word	0x00000000
        /*0050*/ 	.short	0x0002
        /*0052*/ 	.short	0x0010
        /*0054*/ 	.byte	0x00, 0xf5, 0x21, 0x00


	//----- nvinfo : EIATTR_KPARAM_INFO
	.align		4
.L_109:
        /*0058*/ 	.byte	0x04, 0x17
        /*005a*/ 	.short	(.L_111 - .L_110)
.L_110:
        /*005c*/ 	.word	0x00000000
        /*0060*/ 	.short	0x0001
        /*0062*/ 	.short	0x0008
        /*0064*/ 	.byte	0x00, 0xf5, 0x21, 0x00


	//----- nvinfo : EIATTR_KPARAM_INFO
	.align		4
.L_111:
        /*0068*/ 	.byte	0x04, 0x17
        /*006a*/ 	.short	(.L_113 - .L_112)
.L_112:
        /*006c*/ 	.word	0x00000000
        /*0070*/ 	.short	0x0000
        /*0072*/ 	.short	0x0000
        /*0074*/ 	.byte	0x00, 0xf5, 0x21, 0x00


	//----- nvinfo : EIATTR_SPARSE_MMA_MASK
	.align		4
.L_113:
        /*0078*/ 	.byte	0x03, 0x50
        /*007a*/ 	.short	0x0000


	//----- nvinfo : EIATTR_MAXREG_COUNT
	.align		4
        /*007c*/ 	.byte	0x03, 0x1b
        /*007e*/ 	.short	0x00ff


	//----- nvinfo : EIATTR_MERCURY_ISA_VERSION
	.align		4
        /*0080*/ 	.byte	0x03, 0x5f
        /*0082*/ 	.short	0x0101


	//----- nvinfo : EIATTR_VRC_CTA_INIT_COUNT
	.align		4
        /*0084*/ 	.byte	0x02, 0x4a
	.zero		1
	.zero		1


	//----- nvinfo : EIATTR_EXIT_INSTR_OFFSETS
	.align		4
        /*0088*/ 	.byte	0x04, 0x1c
        /*008a*/ 	.short	(.L_115 - .L_114)


	//   ....[0]....
.L_114:
        /*008c*/ 	.word	0x00000120


	//   ....[1]....
        /*0090*/ 	.word	0x00000610


	//   ....[2]....
        /*0094*/ 	.word	0x00000670


	//----- nvinfo : EIATTR_CRS_STACK_SIZE
	.align		4
.L_115:
        /*0098*/ 	.byte	0x04, 0x1e
        /*009a*/ 	.short	(.L_117 - .L_116)
.L_116:
        /*009c*/ 	.word	0x00000000


	//----- nvinfo : EIATTR_CBANK_PARAM_SIZE
	.align		4
.L_117:
        /*00a0*/ 	.byte	0x03, 0x19
        /*00a2*/ 	.short	0x0038


	//----- nvinfo : EIATTR_PARAM_CBANK
	.align		4
        /*00a4*/ 	.byte	0x04, 0x0a
        /*00a6*/ 	.short	(.L_119 - .L_118)
	.align		4
.L_118:
        /*00a8*/ 	.word	index@(.nv.constant0._Z14kernel_grid_2dPdS_S_yP10hist_entryjd)
        /*00ac*/ 	.short	0x0380
        /*00ae*/ 	.short	0x0038


	//----- nvinfo : EIATTR_SW_WAR
	.align		4
.L_119:
        /*00b0*/ 	.byte	0x04, 0x36
        /*00b2*/ 	.short	(.L_121 - .L_120)
.L_120:
        /*00b4*/ 	.word	0x00000008
.L_121:


//--------------------- .nv.callgraph             --------------------------
	.section	.nv.callgraph,"",@"SHT_CUDA_CALLGRAPH"
	.align	4
	.sectionentsize	8
	.align		4
        /*0000*/ 	.word	0x00000000
	.align		4
        /*0004*/ 	.word	0xffffffff
	.align		4
        /*0008*/ 	.word	0x00000000
	.align		4
        /*000c*/ 	.word	0xfffffffe
	.align		4
        /*0010*/ 	.word	0x00000000
	.align		4
        /*0014*/ 	.word	0xfffffffd
	.align		4
        /*0018*/ 	.word	0x00000000
	.align		4
        /*001c*/ 	.word	0xfffffffc


//--------------------- .text._Z16kernel_reductionP10hist_entryiS0_ --------------------------
	.section	.text._Z16kernel_reductionP10hist_entryiS0_,"ax",@progbits
	.align	128
        .global         _Z16kernel_reductionP10hist_entryiS0_
        .type           _Z16kernel_reductionP10hist_entryiS0_,@function
        .size           _Z16kernel_reductionP10hist_entryiS0_,(.L_x_248 - _Z16kernel_reductionP10hist_entryiS0_)
        .other          _Z16kernel_reductionP10hist_entryiS0_,@"STO_CUDA_ENTRY STV_DEFAULT"
_Z16kernel_reductionP10hist_entryiS0_:
.text._Z16kernel_reductionP10hist_entryiS0_:
[----:B------:R-:W-:Y:S01]  /*0000*/  LDC R1, c[0x0][0x37c] ;  /* 0x0000df00ff017b82 */ /* 0x000fe20000000800 */
[----:B------:R-:W0:Y:S01]  /*0010*/  S2R R8, SR_TID.X ;  /* 0x0000000000087919 */ /* 0x000e220000002100 */
[----:B------:R-:W0:Y:S01]  /*0020*/  LDCU UR4, c[0x0][0x388] ;  /* 0x00007100ff0477ac */ /* 0x000e220008000800 */
[----:B------:R-:W-:Y:S01]  /*0030*/  CS2R R2, SRZ ;  /* 0x0000000000027805 */ /* 0x000fe2000001ff00 */
[----:B------:R-:W1:Y:S01]  /*0040*/  LDCU.64 UR6, c[0x0][0x358] ;  /* 0x00006b00ff0677ac */ /* 0x000e620008000a00 */
[----:B0-----:R-:W-:-:S13]  /*0050*/  ISETP.GE.U32.AND P0, PT, R8, UR4, PT ;  /* 0x0000000408007c0c */ /* 0x001fda000bf06070 */
[----:B------:R-:W0:Y:S01]  /*0060*/  @!P0 S2R R7, SR_CTAID.X ;  /* 0x0000000000078919 */ /* 0x000e220000002500 */
[----:B------:R-:W2:Y:S01]  /*0070*/  @!P0 LDC.64 R4, c[0x0][0x380] ;  /* 0x0000e000ff048b82 */ /* 0x000ea20000000a00 */
[----:B0-----:R-:W-:-:S04]  /*0080*/  @!P0 IMAD R7, R7, UR4, R8 ;  /* 0x0000000407078c24 */ /* 0x001fc8000f8e0208 */
[----:B--2---:R-:W-:-:S05]  /*0090*/  @!P0 IMAD.WIDE.U32 R4, R7, 0x8, R4 ;  /* 0x0000000807048825 */ /* 0x004fca00078e0004 */
[----:B-1----:R-:W2:Y:S01]  /*00a0*/  @!P0 LDG.E.64 R2, desc[UR6][R4.64] ;  /* 0x0000000604028981 */ /* 0x002ea2000c1e1b00 */
[----:B------:R-:W0:Y:S01]  /*00b0*/  S2UR UR5, SR_CgaCtaId ;  /* 0x00000000000579c3 */ /* 0x000e220000008800 */
[----:B------:R-:W-:Y:S01]  /*00c0*/  UMOV UR4, 0x400 ;  /* 0x0000040000047882 */ /* 0x000fe20000000000 */
[----:B------:R-:W1:Y:S01]  /*00d0*/  LDCU UR8, c[0x0][0x360] ;  /* 0x00006c00ff0877ac */ /* 0x000e620008000800 */
[----:B------:R-:W-:Y:S01]  /*00e0*/  ISETP.NE.AND P0, PT, R8, RZ, PT ;  /* 0x000000ff0800720c */ /* 0x000fe20003f05270 */
[----:B-1----:R-:W-:Y:S02]  /*00f0*/  UISETP.GE.U32.AND UP0, UPT, UR8, 0x2, UPT ;  /* 0x000000020800788c */ /* 0x002fe4000bf06070 */
[----:B0-----:R-:W-:-:S06]  /*0100*/  ULEA UR4, UR5, UR4, 0x18 ;  /* 0x0000000405047291 */ /* 0x001fcc000f8ec0ff */
[----:B------:R-:W-:-:S05]  /*0110*/  LEA R7, R8, UR4, 0x3 ;  /* 0x0000000408077c11 */ /* 0x000fca000f8e18ff */
[----:B--2---:R0:W-:Y:S01]  /*0120*/  STS.64 [R7], R2 ;  /* 0x0000000207007388 */ /* 0x0041e20000000a00 */
[----:B------:R-:W-:Y:S06]  /*0130*/  BAR.SYNC.DEFER_BLOCKING 0x0 ;  /* 0x0000000000007b1d */ /* 0x000fec0000010000 */
[----:B------:R-:W-:Y:S05]  /*0140*/  BRA.U !UP0, `(.L_x_0) ;  /* 0x0000000108347547 */ /* 0x000fea000b800000 */
[----:B------:R-:W-:-:S07]  /*0150*/  IMAD.U32 R0, RZ, RZ, UR8 ;  /* 0x00000008ff007e24 */ /* 0x000fce000f8e00ff */
.L_x_1:
[----:B------:R-:W-:-:S04]  /*0160*/  SHF.R.U32.HI R9, RZ, 0x1, R0 ;  /* 0x00000001ff097819 */ /* 0x000fc80000011600 */
[----:B------:R-:W-:-:S13]  /*0170*/  ISETP.GE.U32.AND P1, PT, R8, R9, PT ;  /* 0x000000090800720c */ /* 0x000fda0003f26070 */
[----:B------:R-:W-:Y:S01]  /*0180*/  @!P1 IMAD R6, R9, 0x8, R7 ;  /* 0x0000000809069824 */ /* 0x000fe200078e0207 */
[----:B------:R-:W-:Y:S04]  /*0190*/  @!P1 LDS.64 R4, [R7] ;  /* 0x0000000007049984 */ /* 0x000fe80000000a00 */
[----:B0-----:R-:W0:Y:S02]  /*01a0*/  @!P1 LDS.64 R2, [R6] ;  /* 0x0000000006029984 */ /* 0x001e240000000a00 */
[----:B0-----:R-:W-:-:S05]  /*01b0*/  @!P1 IADD3 R2, P2, PT, R2, R4, RZ ;  /* 0x0000000402029210 */ /* 0x001fca0007f5e0ff */
[----:B------:R-:W-:-:S05]  /*01c0*/  @!P1 IMAD.X R3, R3, 0x1, R5, P2 ;  /* 0x0000000103039824 */ /* 0x000fca00010e0605 */
[----:B------:R1:W-:Y:S01]  /*01d0*/  @!P1 STS.64 [R7], R2 ;  /* 0x0000000207009388 */ /* 0x0003e20000000a00 */
[----:B------:R-:W-:Y:S01]  /*01e0*/  BAR.SYNC.DEFER_BLOCKING 0x0 ;  /* 0x0000000000007b1d */ /* 0x000fe20000010000 */
[----:B------:R-:W-:Y:S01]  /*01f0*/  ISETP.GT.U32.AND P1, PT, R0, 0x3, PT ;  /* 0x000000030000780c */ /* 0x000fe20003f24070 */
[----:B------:R-:W-:-:S12]  /*0200*/  IMAD.MOV.U32 R0, RZ, RZ, R9 ;  /* 0x000000ffff007224 */ /* 0x000fd800078e0009 */
[----:B-1----:R-:W-:Y:S05]  /*0210*/  @P1 BRA `(.L_x_1) ;  /* 0xfffffffc00d01947 */ /* 0x002fea000383ffff */
.L_x_0:
[----:B------:R-:W-:Y:S05]  /*0220*/  @P0 EXIT ;  /* 0x000000000000094d */ /* 0x000fea0003800000 */
[----:B------:R-:W1:Y:S01]  /*0230*/  S2UR UR5, SR_CgaCtaId ;  /* 0x00000000000579c3 */ /* 0x000e620000008800 */
[----:B------:R-:W-:Y:S01]  /*0240*/  UMOV UR4, 0x400 ;  /* 0x0000040000047882 */ /* 0x000fe20000000000 */
[----:B0-----:R-:W0:Y:S06]  /*0250*/  S2R R7, SR_CTAID.X ;  /* 0x0000000000077919 */ /* 0x001e2c0000002500 */
[----:B------:R-:W0:Y:S01]  /*0260*/  LDC.64 R4, c[0x0][0x390] ;  /* 0x0000e400ff047b82 */ /* 0x000e220000000a00 */
[----:B-1----:R-:W-:-:S09]  /*0270*/  ULEA UR4, UR5, UR4, 0x18 ;  /* 0x0000000405047291 */ /* 0x002fd2000f8ec0ff */
[----:B------:R-:W1:Y:S01]  /*0280*/  LDS.64 R2, [UR4] ;  /* 0x00000004ff027984 */ /* 0x000e620008000a00 */
[----:B0-----:R-:W-:-:S05]  /*0290*/  IMAD.WIDE.U32 R4, R7, 0x8, R4 ;  /* 0x0000000807047825 */ /* 0x001fca00078e0004 */
[----:B-1----:R-:W-:Y:S01]  /*02a0*/  STG.E.64 desc[UR6][R4.64], R2 ;  /* 0x0000000204007986 */ /* 0x002fe2000c101b06 */
[----:B------:R-:W-:Y:S05]  /*02b0*/  EXIT ;  /* 0x000000000000794d */ /* 0x000fea0003800000 */
.L_x_2:
[----:B------:R-:W-:-:S00]  /*02c0*/  BRA `(.L_x_2) ;  /* 0xfffffffc00fc7947 */ /* 0x000fc0000383ffff */
[----:B------:R-:W-:-:S00]  /*02d0*/  NOP ;  /* 0x0000000000007918 */ /* 0x000fc00000000000 */
        /* <DEDUP_REMOVED lines=10> */
.L_x_248:


//--------------------- .text._Z36kernel_shared_mem_with_privatizationPdS_S_yP10hist_entryjd --------------------------
	.section	.text._Z36kernel_shared_mem_with_privatizationPdS_S_yP10hist_entryjd,"ax",@progbits
	.align	128
        .global         _Z36kernel_shared_mem_with_privatizationPdS_S_yP10hist_entryjd
        .type           _Z36kernel_shared_mem_with_privatizationPdS_S_yP10hist_entryjd,@function
        .size           _Z36kernel_shared_mem_with_privatizationPdS_S_yP10hist_entryjd,(.L_x_243 - _Z36kernel_shared_mem_with_privatizationPdS_S_yP10hist_entryjd)
        .other          _Z36kernel_shared_mem_with_privatizationPdS_S_yP10hist_entryjd,@"STO_CUDA_ENTRY STV_DEFAULT"
_Z36kernel_shared_mem_with_privatizationPdS_S_yP10hist_entryjd:
.text._Z36kernel_shared_mem_with_privatizationPdS_S_yP10hist_entryjd:
[----:B------:R-:W-:Y:S01]  /*0000*/  LDC R1, c[0x0][0x37c] ;  /* 0x0000df00ff017b82 */ /* 0x000fe20000000800 */
[----:B------:R-:W0:Y:S07]  /*0010*/  S2R R0, SR_TID.X ;  /* 0x0000000000007919 */ /* 0x000e2e0000002100 */
[----:B------:R-:W1:Y:S01]  /*0020*/  S2UR UR12, SR_CTAID.X ;  /* 0x00000000000c79c3 */ /* 0x000e620000002500 */
[----:B------:R-:W1:Y:S01]  /*0030*/  LDCU UR13, c[0x0][0x360] ;  /* 0x00006c00ff0d77ac */ /* 0x000e620008000800 */
[----:B------:R-:W2:Y:S01]  /*0040*/  LDCU.64 UR4, c[0x0][0x398] ;  /* 0x00007300ff0477ac */ /* 0x000ea20008000a00 */
[----:B-1----:R-:W-:-:S06]  /*0050*/  UIMAD UR19, UR13, UR12, URZ ;  /* 0x0000000c0d1372a4 */ /* 0x002fcc000f8e02ff */
[----:B0-----:R-:W-:-:S05]  /*0060*/  VIADD R2, R0, UR19 ;  /* 0x0000001300027c36 */ /* 0x001fca0008000000 */
[----:B--2---:R-:W-:Y:S02]  /*0070*/  ISETP.GE.U32.AND P0, PT, R2, UR4, PT ;  /* 0x0000000402007c0c */ /* 0x004fe4000bf06070 */
[----:B------:R-:W-:-:S04]  /*0080*/  SHF.R.S32.HI R5, RZ, 0x1f, R2 ;  /* 0x0000001fff057819 */ /* 0x000fc80000011402 */
[----:B------:R-:W-:-:S13]  /*0090*/  ISETP.GE.U32.AND.EX P0, PT, R5, UR5, PT, P0 ;  /* 0x0000000505007c0c */ /* 0x000fda000bf06100 */
[----:B------:R-:W-:Y:S05]  /*00a0*/  @P0 EXIT ;  /* 0x000000000000094d */ /* 0x000fea0003800000 */
[----:B------:R-:W0:Y:S01]  /*00b0*/  S2UR UR5, SR_CgaCtaId ;  /* 0x00000000000579c3 */ /* 0x000e220000008800 */
[----:B------:R-:W1:Y:S01]  /*00c0*/  LDCU UR6, c[0x0][0x3a8] ;  /* 0x00007500ff0677ac */ /* 0x000e620008000800 */
[----:B------:R-:W-:Y:S01]  /*00d0*/  BSSY.RECONVERGENT B0, `(.L_x_3) ;  /* 0x000000f000007945 */ /* 0x000fe20003800200 */
[----:B------:R-:W-:Y:S01]  /*00e0*/  UMOV UR4, 0x400 ;  /* 0x0000040000047882 */ /* 0x000fe20000000000 */
[----:B------:R-:W-:-:S04]  /*00f0*/  USHF.L.U32 UR14, UR13, 0x3, URZ ;  /* 0x000000030d0e7899 */ /* 0x000fc800080006ff */
[----:B------:R-:W-:Y:S01]  /*0100*/  UIADD3 UR15, UPT, UPT, UR14, UR14, URZ ;  /* 0x0000000e0e0f7290 */ /* 0x000fe2000fffe0ff */
[----:B-1----:R-:W-:Y:S01]  /*0110*/  ISETP.GE.U32.AND P0, PT, R0, UR6, PT ;  /* 0x0000000600007c0c */ /* 0x002fe2000bf06070 */
[----:B0-----:R-:W-:-:S04]  /*0120*/  ULEA UR4, UR5, UR4, 0x18 ;  /* 0x0000000405047291 */ /* 0x001fc8000f8ec0ff */
[----:B------:R-:W-:-:S04]  /*0130*/  UIADD3 UR16, UPT, UPT, UR14, UR4, URZ ;  /* 0x000000040e107290 */ /* 0x000fc8000fffe0ff */
[----:B------:R-:W-:-:S04]  /*0140*/  UIADD3 UR17, UPT, UPT, UR16, UR15, URZ ;  /* 0x0000000f10117290 */ /* 0x000fc8000fffe0ff */
[----:B------:R-:W-:Y:S08]  /*0150*/  @P0 BRA `(.L_x_4) ;  /* 0x0000000000180947 */ /* 0x000ff00003800000 */
[----:B------:R-:W-:-:S07]  /*0160*/  IMAD.MOV.U32 R3, RZ, RZ, R0 ;  /* 0x000000ffff037224 */ /* 0x000fce00078e0000 */
.L_x_5:
[C---:B------:R-:W-:Y:S01]  /*0170*/  LEA R4, R3.reuse, UR17, 0x3 ;  /* 0x0000001103047c11 */ /* 0x040fe2000f8e18ff */
[----:B------:R-:W-:-:S04]  /*0180*/  VIADD R3, R3, UR13 ;  /* 0x0000000d03037c36 */ /* 0x000fc80008000000 */
[----:B------:R0:W-:Y:S01]  /*0190*/  STS.64 [R4], RZ ;  /* 0x000000ff04007388 */ /* 0x0001e20000000a00 */
[----:B------:R-:W-:-:S13]  /*01a0*/  ISETP.GE.U32.AND P0, PT, R3, UR6, PT ;  /* 0x0000000603007c0c */ /* 0x000fda000bf06070 */
[----:B0-----:R-:W-:Y:S05]  /*01b0*/  @!P0 BRA `(.L_x_5) ;  /* 0xfffffffc00ec8947 */ /* 0x001fea000383ffff */
.L_x_4:
[----:B------:R-:W-:Y:S05]  /*01c0*/  BSYNC.RECONVERGENT B0 ;  /* 0x0000000000007941 */ /* 0x000fea0003800200 */
.L_x_3:
[----:B------:R-:W0:Y:S01]  /*01d0*/  LDCU.128 UR20, c[0x0][0x380] ;  /* 0x00007000ff1477ac */ /* 0x000e220008000c00 */
[C---:B------:R-:W-:Y:S01]  /*01e0*/  IMAD.SHL.U32 R8, R2.reuse, 0x8, RZ ;  /* 0x0000000802087824 */ /* 0x040fe200078e00ff */
[----:B------:R-:W-:Y:S01]  /*01f0*/  SHF.L.U64.HI R2, R2, 0x3, R5 ;  /* 0x0000000302027819 */ /* 0x000fe20000010205 */
[----:B------:R-:W1:Y:S01]  /*0200*/  LDCU.64 UR6, c[0x0][0x390] ;  /* 0x00007200ff0677ac */ /* 0x000e620008000a00 */
[----:B------:R-:W2:Y:S01]  /*0210*/  LDCU.64 UR10, c[0x0][0x358] ;  /* 0x00006b00ff0a77ac */ /* 0x000ea20008000a00 */
[----:B------:R-:W-:Y:S01]  /*0220*/  BAR.SYNC.DEFER_BLOCKING 0x0 ;  /* 0x0000000000007b1d */ /* 0x000fe20000010000 */
[C---:B0-----:R-:W-:Y:S02]  /*0230*/  IADD3 R16, P0, PT, R8.reuse, UR20, RZ ;  /* 0x0000001408107c10 */ /* 0x041fe4000ff1e0ff */
[C---:B------:R-:W-:Y:S02]  /*0240*/  IADD3 R10, P1, PT, R8.reuse, UR22, RZ ;  /* 0x00000016080a7c10 */ /* 0x040fe4000ff3e0ff */
[----:B-1----:R-:W-:-:S02]  /*0250*/  IADD3 R8, P2, PT, R8, UR6, RZ ;  /* 0x0000000608087c10 */ /* 0x002fc4000ff5e0ff */
[C---:B------:R-:W-:Y:S02]  /*0260*/  IADD3.X R17, PT, PT, R2.reuse, UR21, RZ, P0, !PT ;  /* 0x0000001502117c10 */ /* 0x040fe400087fe4ff */
[C---:B------:R-:W-:Y:S02]  /*0270*/  IADD3.X R11, PT, PT, R2.reuse, UR23, RZ, P1, !PT ;  /* 0x00000017020b7c10 */ /* 0x040fe40008ffe4ff */
[----:B------:R-:W-:Y:S02]  /*0280*/  IADD3.X R9, PT, PT, R2, UR7, RZ, P2, !PT ;  /* 0x0000000702097c10 */ /* 0x000fe400097fe4ff */
[----:B--2---:R-:W5:Y:S04]  /*0290*/  LDG.E.64 R16, desc[UR10][R16.64] ;  /* 0x0000000a10107981 */ /* 0x004f68000c1e1b00 */
[----:B------:R-:W5:Y:S04]  /*02a0*/  LDG.E.64 R10, desc[UR10][R10.64] ;  /* 0x0000000a0a0a7981 */ /* 0x000f68000c1e1b00 */
[----:B------:R-:W5:Y:S01]  /*02b0*/  LDG.E.64 R8, desc[UR10][R8.64] ;  /* 0x0000000a08087981 */ /* 0x000f62000c1e1b00 */
[----:B------:R-:W0:Y:S01]  /*02c0*/  LDC R2, c[0x0][0x370] ;  /* 0x0000dc00ff027b82 */ /* 0x000e220000000800 */
[----:B------:R-:W-:Y:S01]  /*02d0*/  UIADD3 UR5, UPT, UPT, UR12, 0x1, URZ ;  /* 0x000000010c057890 */ /* 0x000fe2000fffe0ff */
[C---:B------:R-:W-:Y:S01]  /*02e0*/  LEA R5, R0.reuse, UR4, 0x3 ;  /* 0x0000000400057c11 */ /* 0x040fe2000f8e18ff */
[----:B------:R-:W1:Y:S01]  /*02f0*/  LDCU UR18, c[0x0][0x3b0] ;  /* 0x00007600ff1277ac */ /* 0x000e620008000800 */
[----:B------:R-:W-:-:S04]  /*0300*/  LEA R6, R0, UR16, 0x3 ;  /* 0x0000001000067c11 */ /* 0x000fc8000f8e18ff */
[----:B------:R-:W2:Y:S08]  /*0310*/  LDC R3, c[0x0][0x360] ;  /* 0x0000d800ff037b82 */ /* 0x000eb00000000800 */
[----:B------:R-:W3:Y:S01]  /*0320*/  LDC R4, c[0x0][0x3b4] ;  /* 0x0000ed00ff047b82 */ /* 0x000ee20000000800 */
[----:B0-----:R-:W-:Y:S01]  /*0330*/  ISETP.LE.U32.AND P0, PT, R2, UR5, PT ;  /* 0x0000000502007c0c */ /* 0x001fe2000bf03070 */
[----:B--2---:R-:W-:-:S12]  /*0340*/  IMAD R7, R3, 0x10, R5 ;  /* 0x0000001003077824 */ /* 0x004fd800078e0205 */
[----:B-1----:R-:W-:Y:S05]  /*0350*/  @P0 BRA `(.L_x_6) ;  /* 0x00000024003c0947 */ /* 0x002fea0003800000 */
[----:B------:R-:W-:Y:S01]  /*0360*/  UMOV UR7, UR5 ;  /* 0x0000000500077c82 */ /* 0x000fe20008000000 */
[----:B------:R-:W-:-:S05]  /*0370*/  UMOV UR4, URZ ;  /* 0x000000ff00047c82 */ /* 0x000fca0008000000 */
.L_x_58:
[----:B0-----:R-:W0:Y:S01]  /*0380*/  LDCU.64 UR20, c[0x0][0x398] ;  /* 0x00007300ff1477ac */ /* 0x001e220008000a00 */
[----:B------:R-:W1:Y:S01]  /*0390*/  LDC.64 R12, c[0x0][0x380] ;  /* 0x0000e000ff0c7b82 */ /* 0x000e620000000a00 */
[----:B------:R-:W-:-:S07]  /*03a0*/  UIMAD UR8, UR13, UR7, URZ ;  /* 0x000000070d0872a4 */ /* 0x000fce000f8e02ff */
[----:B------:R-:W2:Y:S01]  /*03b0*/  LDC.64 R14, c[0x0][0x388] ;  /* 0x0000e200ff0e7b82 */ /* 0x000ea20000000a00 */
[----:B------:R-:W-:-:S04]  /*03c0*/  IADD3 R22, PT, PT, R0, UR8, RZ ;  /* 0x0000000800167c10 */ /* 0x000fc8000fffe0ff */
[----:B------:R-:W-:Y:S02]  /*03d0*/  SHF.R.S32.HI R23, RZ, 0x1f, R22 ;  /* 0x0000001fff177819 */ /* 0x000fe40000011416 */
[----:B0-----:R-:W-:-:S04]  /*03e0*/  ISETP.GE.U32.AND P0, PT, R22, UR20, PT ;  /* 0x0000001416007c0c */ /* 0x001fc8000bf06070 */
[----:B------:R-:W-:-:S13]  /*03f0*/  ISETP.GE.U32.AND.EX P0, PT, R23, UR21, PT, P0 ;  /* 0x0000001517007c0c */ /* 0x000fda000bf06100 */
[----:B------:R-:W0:Y:S01]  /*0400*/  @!P0 LDC.64 R18, c[0x0][0x390] ;  /* 0x0000e400ff128b82 */ /* 0x000e220000000a00 */
[C---:B------:R-:W-:Y:S01]  /*0410*/  @!P0 IMAD.SHL.U32 R21, R22.reuse, 0x8, RZ ;  /* 0x0000000816158824 */ /* 0x040fe200078e00ff */
[----:B------:R-:W-:-:S04]  /*0420*/  @!P0 SHF.L.U64.HI R22, R22, 0x3, R23 ;  /* 0x0000000316168819 */ /* 0x000fc80000010217 */
[C---:B-1----:R-:W-:Y:S02]  /*0430*/  @!P0 IADD3 R20, P1, PT, R21.reuse, R12, RZ ;  /* 0x0000000c15148210 */ /* 0x042fe40007f3e0ff */
[C---:B--2---:R-:W-:Y:S02]  /*0440*/  @!P0 IADD3 R12, P2, PT, R21.reuse, R14, RZ ;  /* 0x0000000e150c8210 */ /* 0x044fe40007f5e0ff */
[----:B0-----:R-:W-:Y:S01]  /*0450*/  @!P0 IADD3 R14, P3, PT, R21, R18, RZ ;  /* 0x00000012150e8210 */ /* 0x001fe20007f7e0ff */
[C---:B------:R-:W-:Y:S02]  /*0460*/  @!P0 IMAD.X R21, R22.reuse, 0x1, R13, P1 ;  /* 0x0000000116158824 */ /* 0x040fe400008e060d */
[C---:B------:R-:W-:Y:S02]  /*0470*/  @!P0 IMAD.X R13, R22.reuse, 0x1, R15, P2 ;  /* 0x00000001160d8824 */ /* 0x040fe400010e060f */
[----:B------:R-:W-:Y:S02]  /*0480*/  @!P0 IMAD.X R15, R22, 0x1, R19, P3 ;  /* 0x00000001160f8824 */ /* 0x000fe400018e0613 */
[----:B------:R-:W2:Y:S04]  /*0490*/  @!P0 LDG.E.64 R18, desc[UR10][R20.64] ;  /* 0x0000000a14128981 */ /* 0x000ea8000c1e1b00 */
[----:B------:R-:W4:Y:S04]  /*04a0*/  @!P0 LDG.E.64 R12, desc[UR10][R12.64] ;  /* 0x0000000a0c0c8981 */ /* 0x000f28000c1e1b00 */
[----:B------:R-:W3:Y:S01]  /*04b0*/  @!P0 LDG.E.64 R14, desc[UR10][R14.64] ;  /* 0x0000000a0e0e8981 */ /* 0x000ee2000c1e1b00 */
[----:B------:R-:W-:-:S02]  /*04c0*/  UIADD3 UR5, UPT, UPT, UR19, UR13, URZ ;  /* 0x0000000d13057290 */ /* 0x000fc4000fffe0ff */
[----:B------:R-:W-:Y:S02]  /*04d0*/  UISETP.NE.U32.AND UP1, UPT, UR8, UR20, UPT ;  /* 0x000000140800728c */ /* 0x000fe4000bf25070 */
[----:B------:R-:W-:Y:S02]  /*04e0*/  UIMAD UR5, UR13, UR4, UR5 ;  /* 0x000000040d0572a4 */ /* 0x000fe4000f8e0205 */
[----:B------:R-:W-:Y:S02]  /*04f0*/  UISETP.NE.AND.EX UP1, UPT, URZ, UR21, UPT, UP1 ;  /* 0x00000015ff00728c */ /* 0x000fe4000bf25310 */
[----:B------:R-:W-:Y:S02]  /*0500*/  UIADD3 UR5, UP0, UPT, -UR5, UR20, URZ ;  /* 0x0000001405057290 */ /* 0x000fe4000ff1e1ff */
[----:B------:R-:W-:Y:S02]  /*0510*/  UIADD3 UR7, UPT, UPT, UR7, 0x1, URZ ;  /* 0x0000000107077890 */ /* 0x000fe4000fffe0ff */
[----:B------:R-:W-:-:S02]  /*0520*/  UIADD3.X UR6, UPT, UPT, UR21, -0x1, URZ, UP0, !UPT ;  /* 0xffffffff15067890 */ /* 0x000fc400087fe4ff */
[----:B------:R-:W-:-:S04]  /*0530*/  UISETP.LT.U32.AND UP0, UPT, UR5, UR13, UPT ;  /* 0x0000000d0500728c */ /* 0x000fc8000bf01070 */
[----:B------:R-:W-:-:S04]  /*0540*/  UISETP.LT.U32.AND.EX UP0, UPT, UR6, URZ, UPT, UP0 ;  /* 0x000000ff0600728c */ /* 0x000fc8000bf01100 */
[----:B------:R-:W-:Y:S02]  /*0550*/  USEL UR5, UR5, UR13, UP0 ;  /* 0x0000000d05057287 */ /* 0x000fe40008000000 */
[----:B------:R-:W-:Y:S02]  /*0560*/  USEL UR6, UR6, URZ, UP0 ;  /* 0x000000ff06067287 */ /* 0x000fe40008000000 */
[----:B------:R-:W-:-:S04]  /*0570*/  UISETP.GT.U32.AND UP0, UPT, UR5, 0x1, UPT ;  /* 0x000000010500788c */ /* 0x000fc8000bf04070 */
[----:B------:R-:W-:Y:S01]  /*0580*/  UISETP.GT.U32.AND.EX UP0, UPT, UR6, URZ, UPT, UP0 ;  /* 0x000000ff0600728c */ /* 0x000fe2000bf04100 */
[----:B--2---:R0:W-:Y:S04]  /*0590*/  @!P0 STS.64 [R5], R18 ;  /* 0x0000001205008388 */ /* 0x0041e80000000a00 */
[----:B----4-:R0:W-:Y:S04]  /*05a0*/  @!P0 STS.64 [R6], R12 ;  /* 0x0000000c06008388 */ /* 0x0101e80000000a00 */
[----:B---3--:R0:W-:Y:S01]  /*05b0*/  @!P0 STS.64 [R7], R14 ;  /* 0x0000000e07008388 */ /* 0x0081e20000000a00 */
[----:B------:R-:W-:Y:S01]  /*05c0*/  BAR.SYNC.DEFER_BLOCKING 0x0 ;  /* 0x0000000000007b1d */ /* 0x000fe20000010000 */
[----:B------:R-:W-:-:S05]  /*05d0*/  ISETP.NE.AND P0, PT, R2, UR7, PT ;  /* 0x0000000702007c0c */ /* 0x000fca000bf05270 */
[----:B------:R-:W-:Y:S08]  /*05e0*/  BRA.U !UP1, `(.L_x_7) ;  /* 0x00000021098c7547 */ /* 0x000ff0000b800000 */
[----:B------:R-:W-:Y:S02]  /*05f0*/  USEL UR8, UR5, 0x1, UP0 ;  /* 0x0000000105087887 */ /* 0x000fe40008000000 */
[----:B------:R-:W-:Y:S02]  /*0600*/  UISETP.GE.U32.AND UP0, UPT, UR5, 0x4, UPT ;  /* 0x000000040500788c */ /* 0x000fe4000bf06070 */
[----:B------:R-:W-:Y:S02]  /*0610*/  ULOP3.LUT UR21, UR8, 0x3, URZ, 0xc0, !UPT ;  /* 0x0000000308157892 */ /* 0x000fe4000f8ec0ff */
[----:B------:R-:W-:Y:S01]  /*0620*/  UISETP.GE.U32.AND.EX UP0, UPT, UR6, URZ, UPT, UP0 ;  /* 0x000000ff0600728c */ /* 0x000fe2000bf06100 */
[----:B------:R-:W-:-:S08]  /*0630*/  UMOV UR5, URZ ;  /* 0x000000ff00057c82 */ /* 0x000fd00008000000 */
[----:B------:R-:W-:Y:S05]  /*0640*/  BRA.U !UP0, `(.L_x_8) ;  /* 0x0000001108d07547 */ /* 0x000fea000b800000 */
[----:B------:R-:W1:Y:S01]  /*0650*/  S2UR UR6, SR_CgaCtaId ;  /* 0x00000000000679c3 */ /* 0x000e620000008800 */
[----:B------:R-:W-:Y:S01]  /*0660*/  UMOV UR5, 0x400 ;  /* 0x0000040000057882 */ /* 0x000fe20000000000 */
[----:B------:R-:W-:Y:S02]  /*0670*/  ULOP3.LUT UR9, UR8, 0x7fc, URZ, 0xc0, !UPT ;  /* 0x000007fc08097892 */ /* 0x000fe4000f8ec0ff */
[----:B-1----:R-:W-:-:S03]  /*0680*/  ULEA UR5, UR6, UR5, 0x18 ;  /* 0x0000000506057291 */ /* 0x002fc6000f8ec0ff */
[----:B------:R-:W-:-:S03]  /*0690*/  UMOV UR6, URZ ;  /* 0x000000ff00067c82 */ /* 0x000fc60008000000 */
[----:B0-----:R-:W-:Y:S01]  /*06a0*/  IMAD.U32 R18, RZ, RZ, UR5 ;  /* 0x00000005ff127e24 */ /* 0x001fe2000f8e00ff */
[----:B------:R-:W-:-:S06]  /*06b0*/  UMOV UR5, URZ ;  /* 0x000000ff00057c82 */ /* 0x000fcc0008000000 */
.L_x_37:
[----:B------:R-:W0:Y:S01]  /*06c0*/  LDS.64 R14, [R18+UR14] ;  /* 0x0000000e120e7984 */ /* 0x000e220008000a00 */
[----:B------:R-:W-:Y:S01]  /*06d0*/  IMAD.MOV.U32 R30, RZ, RZ, 0x0 ;  /* 0x00000000ff1e7424 */ /* 0x000fe200078e00ff */
[----:B------:R-:W-:Y:S01]  /*06e0*/  UIADD3 UR9, UP0, UPT, UR9, -0x4, URZ ;  /* 0xfffffffc09097890 */ /* 0x000fe2000ff1e0ff */
[----:B------:R-:W-:Y:S01]  /*06f0*/  IMAD.MOV.U32 R31, RZ, RZ, 0x3fd80000 ;  /* 0x3fd80000ff1f7424 */ /* 0x000fe200078e00ff */
[----:B------:R-:W1:Y:S01]  /*0700*/  LDS.64 R12, [R18] ;  /* 0x00000000120c7984 */ /* 0x000e620000000a00 */
[----:B------:R-:W-:Y:S01]  /*0710*/  BSSY.RECONVERGENT B1, `(.L_x_9) ;  /* 0x0000026000017945 */ /* 0x000fe20003800200 */
[----:B------:R-:W-:Y:S01]  /*0720*/  UIADD3.X UR6, UPT, UPT, UR6, -0x1, URZ, UP0, !UPT ;  /* 0xffffffff06067890 */ /* 0x000fe200087fe4ff */
[----:B------:R-:W-:Y:S01]  /*0730*/  IADD3 R19, PT, PT, R18, UR15, RZ ;  /* 0x0000000f12137c10 */ /* 0x000fe2000fffe0ff */
[----:B------:R-:W2:Y:S01]  /*0740*/  LDS.64 R20, [R18+UR15] ;  /* 0x0000000f12147984 */ /* 0x000ea20008000a00 */
[----:B------:R-:W-:-:S04]  /*0750*/  UISETP.NE.U32.AND UP0, UPT, UR9, URZ, UPT ;  /* 0x000000ff0900728c */ /* 0x000fc8000bf05070 */
[----:B------:R-:W-:Y:S01]  /*0760*/  UISETP.NE.AND.EX UP0, UPT, UR6, URZ, UPT, UP0 ;  /* 0x000000ff0600728c */ /* 0x000fe2000bf05300 */
[----:B0----5:R-:W-:Y:S02]  /*0770*/  DADD R14, R10, -R14 ;  /* 0x000000000a0e7229 */ /* 0x021fe4000000080e */
[----:B-1----:R-:W-:-:S06]  /*0780*/  DADD R12, R16, -R12 ;  /* 0x00000000100c7229 */ /* 0x002fcc000000080c */
[----:B------:R-:W-:Y:S02]  /*0790*/  DMUL R14, R14, R14 ;  /* 0x0000000e0e0e7228 */ /* 0x000fe40000000000 */
[----:B--2---:R-:W-:-:S06]  /*07a0*/  DADD R20, R8, -R20 ;  /* 0x0000000008147229 */ /* 0x004fcc0000000814 */
[----:B------:R-:W-:-:S08]  /*07b0*/  DFMA R14, R12, R12, R14 ;  /* 0x0000000c0c0e722b */ /* 0x000fd0000000000e */
[----:B------:R-:W-:Y:S01]  /*07c0*/  DFMA R14, R20, R20, R14 ;  /* 0x00000014140e722b */ /* 0x000fe2000000000e */
[----:B------:R-:W-:-:S05]  /*07d0*/  VIADD R20, R18, UR14 ;  /* 0x0000000e12147c36 */ /* 0x000fca0008000000 */
[----:B------:R-:W0:Y:S04]  /*07e0*/  MUFU.RSQ64H R27, R15 ;  /* 0x0000000f001b7308 */ /* 0x000e280000001c00 */
[----:B------:R-:W-:-:S04]  /*07f0*/  IADD3 R26, PT, PT, R15, -0x3500000, RZ ;  /* 0xfcb000000f1a7810 */ /* 0x000fc80007ffe0ff */
[----:B------:R-:W-:Y:S02]  /*0800*/  ISETP.GE.U32.AND P1, PT, R26, 0x7ca00000, PT ;  /* 0x7ca000001a00780c */ /* 0x000fe40003f26070 */
[----:B0-----:R-:W-:-:S08]  /*0810*/  DMUL R12, R26, R26 ;  /* 0x0000001a1a0c7228 */ /* 0x001fd00000000000 */
[----:B------:R-:W-:-:S08]  /*0820*/  DFMA R12, R14, -R12, 1 ;  /* 0x3ff000000e0c742b */ /* 0x000fd0000000080c */
[----:B------:R-:W-:Y:S02]  /*0830*/  DFMA R30, R12, R30, 0.5 ;  /* 0x3fe000000c1e742b */ /* 0x000fe4000000001e */
[----:B------:R-:W-:-:S08]  /*0840*/  DMUL R12, R26, R12 ;  /* 0x0000000c1a0c7228 */ /* 0x000fd00000000000 */
[----:B------:R-:W-:-:S08]  /*0850*/  DFMA R30, R30, R12, R26 ;  /* 0x0000000c1e1e722b */ /* 0x000fd0000000001a */
[----:B------:R-:W-:Y:S02]  /*0860*/  DMUL R24, R14, R30 ;  /* 0x0000001e0e187228 */ /* 0x000fe40000000000 */
[----:B------:R-:W-:Y:S02]  /*0870*/  VIADD R13, R31, 0xfff00000 ;  /* 0xfff000001f0d7836 */ /* 0x000fe40000000000 */
[----:B------:R-:W-:-:S04]  /*0880*/  IMAD.MOV.U32 R12, RZ, RZ, R30 ;  /* 0x000000ffff0c7224 */ /* 0x000fc800078e001e */
[----:B------:R-:W-:-:S08]  /*0890*/  DFMA R22, R24, -R24, R14 ;  /* 0x800000181816722b */ /* 0x000fd0000000000e */
[----:B------:R-:W-:Y:S01]  /*08a0*/  DFMA R28, R22, R12, R24 ;  /* 0x0000000c161c722b */ /* 0x000fe20000000018 */
[----:B------:R-:W-:Y:S10]  /*08b0*/  @!P1 BRA `(.L_x_10) ;  /* 0x00000000002c9947 */ /* 0x000ff40003800000 */
[----:B------:R-:W-:Y:S02]  /*08c0*/  IMAD.MOV.U32 R28, RZ, RZ, R14 ;  /* 0x000000ffff1c7224 */ /* 0x000fe400078e000e */
[----:B------:R-:W-:Y:S02]  /*08d0*/  IMAD.MOV.U32 R14, RZ, RZ, R15 ;  /* 0x000000ffff0e7224 */ /* 0x000fe400078e000f */
[----:B------:R-:W-:Y:S02]  /*08e0*/  IMAD.MOV.U32 R15, RZ, RZ, R22 ;  /* 0x000000ffff0f7224 */ /* 0x000fe400078e0016 */
[----:B------:R-:W-:Y:S01]  /*08f0*/  IMAD.MOV.U32 R22, RZ, RZ, R23 ;  /* 0x000000ffff167224 */ /* 0x000fe200078e0017 */
[----:B------:R-:W-:Y:S01]  /*0900*/  MOV R23, R24 ;  /* 0x0000001800177202 */ /* 0x000fe20000000f00 */
[----:B------:R-:W-:Y:S01]  /*0910*/  IMAD.MOV.U32 R27, RZ, RZ, R13 ;  /* 0x000000ffff1b7224 */ /* 0x000fe200078e000d */
[----:B------:R-:W-:Y:S01]  /*0920*/  MOV R13, 0x950 ;  /* 0x00000950000d7802 */ /* 0x000fe20000000f00 */
[----:B------:R-:W-:-:S07]  /*0930*/  IMAD.MOV.U32 R12, RZ, RZ, R30 ;  /* 0x000000ffff0c7224 */ /* 0x000fce00078e001e */
[----:B------:R-:W-:Y:S05]  /*0940*/  CALL.REL.NOINC `($__internal_1_$__cuda_sm20_dsqrt_rn_f64_mediumpath_v1) ;  /* 0x0000004800847944 */ /* 0x000fea0003c00000 */
[----:B------:R-:W-:Y:S02]  /*0950*/  IMAD.MOV.U32 R28, RZ, RZ, R34 ;  /* 0x000000ffff1c7224 */ /* 0x000fe400078e0022 */
[----:B------:R-:W-:-:S07]  /*0960*/  IMAD.MOV.U32 R29, RZ, RZ, R35 ;  /* 0x000000ffff1d7224 */ /* 0x000fce00078e0023 */
.L_x_10:
[----:B------:R-:W-:Y:S05]  /*0970*/  BSYNC.RECONVERGENT B1 ;  /* 0x0000000000017941 */ /* 0x000fea0003800200 */
.L_x_9:
[----:B------:R-:W0:Y:S01]  /*0980*/  LDCU UR20, c[0x0][0x3b4] ;  /* 0x00007680ff1477ac */ /* 0x000e220008000800 */
[----:B------:R-:W1:Y:S01]  /*0990*/  LDC.64 R12, c[0x0][0x3b0] ;  /* 0x0000ec00ff0c7b82 */ /* 0x000e620000000a00 */
[----:B------:R-:W-:Y:S01]  /*09a0*/  IMAD.MOV.U32 R14, RZ, RZ, 0x1 ;  /* 0x00000001ff0e7424 */ /* 0x000fe200078e00ff */
[----:B------:R-:W-:Y:S01]  /*09b0*/  FSETP.GEU.AND P2, PT, |R29|, 6.5827683646048100446e-37, PT ;  /* 0x036000001d00780b */ /* 0x000fe20003f4e200 */
[----:B------:R-:W-:Y:S01]  /*09c0*/  BSSY.RECONVERGENT B1, `(.L_x_11) ;  /* 0x0000013000017945 */ /* 0x000fe20003800200 */
[----:B0-----:R-:W1:Y:S03]  /*09d0*/  MUFU.RCP64H R15, UR20 ;  /* 0x00000014000f7d08 */ /* 0x001e660008001800 */
[----:B-1----:R-:W-:-:S08]  /*09e0*/  DFMA R22, R14, -R12, 1 ;  /* 0x3ff000000e16742b */ /* 0x002fd0000000080c */
[----:B------:R-:W-:-:S08]  /*09f0*/  DFMA R22, R22, R22, R22 ;  /* 0x000000161616722b */ /* 0x000fd00000000016 */
[----:B------:R-:W-:-:S08]  /*0a00*/  DFMA R22, R14, R22, R14 ;  /* 0x000000160e16722b */ /* 0x000fd0000000000e */
[----:B------:R-:W-:-:S08]  /*0a10*/  DFMA R14, R22, -R12, 1 ;  /* 0x3ff00000160e742b */ /* 0x000fd0000000080c */
[----:B------:R-:W-:-:S08]  /*0a20*/  DFMA R14, R22, R14, R22 ;  /* 0x0000000e160e722b */ /* 0x000fd00000000016 */
[----:B------:R-:W-:-:S08]  /*0a30*/  DMUL R22, R14, R28 ;  /* 0x0000001c0e167228 */ /* 0x000fd00000000000 */
[----:B------:R-:W-:-:S08]  /*0a40*/  DFMA R12, R22, -R12, R28 ;  /* 0x8000000c160c722b */ /* 0x000fd0000000001c */
[----:B------:R-:W-:-:S10]  /*0a50*/  DFMA R12, R14, R12, R22 ;  /* 0x0000000c0e0c722b */ /* 0x000fd40000000016 */
[----:B------:R-:W-:-:S05]  /*0a60*/  FFMA R14, RZ, UR20, R13 ;  /* 0x00000014ff0e7c23 */ /* 0x000fca000800000d */
[----:B------:R-:W-:-:S13]  /*0a70*/  FSETP.GT.AND P1, PT, |R14|, 1.469367938527859385e-39, PT ;  /* 0x001000000e00780b */ /* 0x000fda0003f24200 */
[----:B------:R-:W-:Y:S05]  /*0a80*/  @P1 BRA P2, `(.L_x_12) ;  /* 0x0000000000181947 */ /* 0x000fea0001000000 */
[----:B------:R-:W-:Y:S01]  /*0a90*/  MOV R34, R28 ;  /* 0x0000001c00227202 */ /* 0x000fe20000000f00 */
[----:B------:R-:W-:Y:S01]  /*0aa0*/  IMAD.MOV.U32 R35, RZ, RZ, R29 ;  /* 0x000000ffff237224 */ /* 0x000fe200078e001d */
[----:B------:R-:W-:-:S07]  /*0ab0*/  MOV R27, 0xad0 ;  /* 0x00000ad0001b7802 */ /* 0x000fce0000000f00 */
[----:B------:R-:W-:Y:S05]  /*0ac0*/  CALL.REL.NOINC `($__internal_0_$__cuda_sm20_div_rn_f64_full) ;  /* 0x0000004000b07944 */ /* 0x000fea0003c00000 */
[----:B------:R-:W-:Y:S02]  /*0ad0*/  IMAD.MOV.U32 R12, RZ, RZ, R30 ;  /* 0x000000ffff0c7224 */ /* 0x000fe400078e001e */
[----:B------:R-:W-:-:S07]  /*0ae0*/  IMAD.MOV.U32 R13, RZ, RZ, R31 ;  /* 0x000000ffff0d7224 */ /* 0x000fce00078e001f */
.L_x_12:
[----:B------:R-:W-:Y:S05]  /*0af0*/  BSYNC.RECONVERGENT B1 ;  /* 0x0000000000017941 */ /* 0x000fea0003800200 */
.L_x_11:
[----:B------:R-:W0:Y:S01]  /*0b00*/  LDCU UR20, c[0x0][0x3a8] ;  /* 0x00007500ff1477ac */ /* 0x000e220008000800 */
[----:B------:R-:W0:Y:S01]  /*0b10*/  F2I.F64.TRUNC R12, R12 ;  /* 0x0000000c000c7311 */ /* 0x000e22000030d100 */
[----:B------:R-:W-:Y:S01]  /*0b20*/  BSSY.RECONVERGENT B0, `(.L_x_13) ;  /* 0x0000009000007945 */ /* 0x000fe20003800200 */
[----:B0-----:R-:W-:-:S13]  /*0b30*/  ISETP.GE.U32.AND P1, PT, R12, UR20, PT ;  /* 0x000000140c007c0c */ /* 0x001fda000bf26070 */
[----:B------:R-:W-:Y:S05]  /*0b40*/  @P1 BRA `(.L_x_14) ;  /* 0x0000000000181947 */ /* 0x000fea0003800000 */
[----:B------:R-:W-:-:S07]  /*0b50*/  LEA R21, R12, UR17, 0x3 ;  /* 0x000000110c157c11 */ /* 0x000fce000f8e18ff */
.L_x_15:
[----:B------:R-:W0:Y:S02]  /*0b60*/  LDS.64 R12, [R21] ;  /* 0x00000000150c7984 */ /* 0x000e240000000a00 */
[----:B0-----:R-:W-:-:S05]  /*0b70*/  IADD3 R14, P1, PT, R12, 0x1, RZ ;  /* 0x000000010c0e7810 */ /* 0x001fca0007f3e0ff */
[----:B------:R-:W-:-:S07]  /*0b80*/  IMAD.X R15, RZ, RZ, R13, P1 ;  /* 0x000000ffff0f7224 */ /* 0x000fce00008e060d */
[----:B------:R-:W0:Y:S02]  /*0b90*/  ATOMS.CAST.SPIN.64 P1, [R21], R12, R14 ;  /* 0x0000000c1500758d */ /* 0x000e24000182040e */
[----:B0-----:R-:W-:Y:S05]  /*0ba0*/  @!P1 BRA `(.L_x_15) ;  /* 0xfffffffc00ec9947 */ /* 0x001fea000383ffff */
.L_x_14:
[----:B------:R-:W-:Y:S05]  /*0bb0*/  BSYNC.RECONVERGENT B0 ;  /* 0x0000000000007941 */ /* 0x000fea0003800200 */
.L_x_13:
[----:B------:R-:W0:Y:S01]  /*0bc0*/  LDS.64 R22, [R20+0x8] ;  /* 0x0000080014167984 */ /* 0x000e220000000a00 */
[----:B------:R-:W-:Y:S01]  /*0bd0*/  IMAD.MOV.U32 R30, RZ, RZ, 0x0 ;  /* 0x00000000ff1e7424 */ /* 0x000fe200078e00ff */
[----:B------:R-:W-:Y:S01]  /*0be0*/  BSSY.RECONVERGENT B1, `(.L_x_16) ;  /* 0x0000023000017945 */ /* 0x000fe20003800200 */
[----:B------:R-:W-:Y:S01]  /*0bf0*/  IMAD.MOV.U32 R31, RZ, RZ, 0x3fd80000 ;  /* 0x3fd80000ff1f7424 */ /* 0x000fe200078e00ff */
[----:B------:R-:W1:Y:S04]  /*0c00*/  LDS.64 R14, [R18+0x8] ;  /* 0x00000800120e7984 */ /* 0x000e680000000a00 */
[----:B------:R-:W2:Y:S01]  /*0c10*/  LDS.64 R12, [R19+0x8] ;  /* 0x00000800130c7984 */ /* 0x000ea20000000a00 */
[----:B0-----:R-:W-:Y:S02]  /*0c20*/  DADD R22, R10, -R22 ;  /* 0x000000000a167229 */ /* 0x001fe40000000816 */
[----:B-1----:R-:W-:-:S06]  /*0c30*/  DADD R14, R16, -R14 ;  /* 0x00000000100e7229 */ /* 0x002fcc000000080e */
[----:B------:R-:W-:Y:S02]  /*0c40*/  DMUL R22, R22, R22 ;  /* 0x0000001616167228 */ /* 0x000fe40000000000 */
[----:B--2---:R-:W-:-:S06]  /*0c50*/  DADD R12, R8, -R12 ;  /* 0x00000000080c7229 */ /* 0x004fcc000000080c */
[----:B------:R-:W-:-:S08]  /*0c60*/  DFMA R14, R14, R14, R22 ;  /* 0x0000000e0e0e722b */ /* 0x000fd00000000016 */
[----:B------:R-:W-:-:S06]  /*0c70*/  DFMA R14, R12, R12, R14 ;  /* 0x0000000c0c0e722b */ /* 0x000fcc000000000e */
        /* <DEDUP_REMOVED lines=14> */
[----:B------:R-:W-:Y:S01]  /*0d60*/  IMAD.MOV.U32 R28, RZ, RZ, R14 ;  /* 0x000000ffff1c7224 */ /* 0x000fe200078e000e */
[----:B------:R-:W-:Y:S01]  /*0d70*/  MOV R12, R30 ;  /* 0x0000001e000c7202 */ /* 0x000fe20000000f00 */
[----:B------:R-:W-:Y:S02]  /*0d80*/  IMAD.MOV.U32 R14, RZ, RZ, R15 ;  /* 0x000000ffff0e7224 */ /* 0x000fe400078e000f */
[----:B------:R-:W-:Y:S02]  /*0d90*/  IMAD.MOV.U32 R15, RZ, RZ, R22 ;  /* 0x000000ffff0f7224 */ /* 0x000fe400078e0016 */
[----:B------:R-:W-:Y:S01]  /*0da0*/  IMAD.MOV.U32 R22, RZ, RZ, R23 ;  /* 0x000000ffff167224 */ /* 0x000fe200078e0017 */
[----:B------:R-:W-:Y:S01]  /*0db0*/  MOV R23, R24 ;  /* 0x0000001800177202 */ /* 0x000fe20000000f00 */
[----:B------:R-:W-:Y:S01]  /*0dc0*/  IMAD.MOV.U32 R27, RZ, RZ, R13 ;  /* 0x000000ffff1b7224 */ /* 0x000fe200078e000d */
[----:B------:R-:W-:-:S07]  /*0dd0*/  MOV R13, 0xdf0 ;  /* 0x00000df0000d7802 */ /* 0x000fce0000000f00 */
[----:B------:R-:W-:Y:S05]  /*0de0*/  CALL.REL.NOINC `($__internal_1_$__cuda_sm20_dsqrt_rn_f64_mediumpath_v1) ;  /* 0x00000044005c7944 */ /* 0x000fea0003c00000 */
[----:B------:R-:W-:Y:S02]  /*0df0*/  IMAD.MOV.U32 R28, RZ, RZ, R34 ;  /* 0x000000ffff1c7224 */ /* 0x000fe400078e0022 */
[----:B------:R-:W-:-:S07]  /*0e00*/  IMAD.MOV.U32 R29, RZ, RZ, R35 ;  /* 0x000000ffff1d7224 */ /* 0x000fce00078e0023 */
.L_x_17:
[----:B------:R-:W-:Y:S05]  /*0e10*/  BSYNC.RECONVERGENT B1 ;  /* 0x0000000000017941 */ /* 0x000fea0003800200 */
.L_x_16:
        /* <DEDUP_REMOVED lines=23> */
.L_x_19:
[----:B------:R-:W-:Y:S05]  /*0f90*/  BSYNC.RECONVERGENT B1 ;  /* 0x0000000000017941 */ /* 0x000fea0003800200 */
.L_x_18:
[----:B------:R-:W0:Y:S01]  /*0fa0*/  LDCU UR20, c[0x0][0x3a8] ;  /* 0x00007500ff1477ac */ /* 0x000e220008000800 */
[----:B------:R-:W0:Y:S01]  /*0fb0*/  F2I.F64.TRUNC R12, R12 ;  /* 0x0000000c000c7311 */ /* 0x000e22000030d100 */
[----:B------:R-:W-:Y:S01]  /*0fc0*/  BSSY.RECONVERGENT B0, `(.L_x_20) ;  /* 0x0000009000007945 */ /* 0x000fe20003800200 */
[----:B0-----:R-:W-:-:S13]  /*0fd0*/  ISETP.GE.U32.AND P1, PT, R12, UR20, PT ;  /* 0x000000140c007c0c */ /* 0x001fda000bf26070 */
[----:B------:R-:W-:Y:S05]  /*0fe0*/  @P1 BRA `(.L_x_21) ;  /* 0x0000000000181947 */ /* 0x000fea0003800000 */
[----:B------:R-:W-:-:S07]  /*0ff0*/  LEA R21, R12, UR17, 0x3 ;  /* 0x000000110c157c11 */ /* 0x000fce000f8e18ff */
.L_x_22:
[----:B------:R-:W0:Y:S02]  /*1000*/  LDS.64 R12, [R21] ;  /* 0x00000000150c7984 */ /* 0x000e240000000a00 */
[----:B0-----:R-:W-:-:S05]  /*1010*/  IADD3 R14, P1, PT, R12, 0x1, RZ ;  /* 0x000000010c0e7810 */ /* 0x001fca0007f3e0ff */
[----:B------:R-:W-:-:S07]  /*1020*/  IMAD.X R15, RZ, RZ, R13, P1 ;  /* 0x000000ffff0f7224 */ /* 0x000fce00008e060d */
[----:B------:R-:W0:Y:S02]  /*1030*/  ATOMS.CAST.SPIN.64 P1, [R21], R12, R14 ;  /* 0x0000000c1500758d */ /* 0x000e24000182040e */
[----:B0-----:R-:W-:Y:S05]  /*1040*/  @!P1 BRA `(.L_x_22) ;  /* 0xfffffffc00ec9947 */ /* 0x001fea000383ffff */
.L_x_21:
[----:B------:R-:W-:Y:S05]  /*1050*/  BSYNC.RECONVERGENT B0 ;  /* 0x0000000000007941 */ /* 0x000fea0003800200 */
.L_x_20:
        /* <DEDUP_REMOVED lines=37> */
.L_x_24:
[----:B------:R-:W-:Y:S05]  /*12b0*/  BSYNC.RECONVERGENT B1 ;  /* 0x0000000000017941 */ /* 0x000fea0003800200 */
.L_x_23:
        /* <DEDUP_REMOVED lines=23> */
.L_x_26:
[----:B------:R-:W-:Y:S05]  /*1430*/  BSYNC.RECONVERGENT B1 ;  /* 0x0000000000017941 */ /* 0x000fea0003800200 */
.L_x_25:
[----:B------:R-:W0:Y:S01]  /*1440*/  LDCU UR20, c[0x0][0x3a8] ;  /* 0x00007500ff1477ac */ /* 0x000e220008000800 */
[----:B------:R-:W0:Y:S01]  /*1450*/  F2I.F64.TRUNC R12, R12 ;  /* 0x0000000c000c7311 */ /* 0x000e22000030d100 */
[----:B------:R-:W-:Y:S01]  /*1460*/  BSSY.RECONVERGENT B0, `(.L_x_27) ;  /* 0x0000009000007945 */ /* 0x000fe20003800200 */
[----:B0-----:R-:W-:-:S13]  /*1470*/  ISETP.GE.U32.AND P1, PT, R12, UR20, PT ;  /* 0x000000140c007c0c */ /* 0x001fda000bf26070 */
[----:B------:R-:W-:Y:S05]  /*1480*/  @P1 BRA `(.L_x_28) ;  /* 0x0000000000181947 */ /* 0x000fea0003800000 */
[----:B------:R-:W-:-:S07]  /*1490*/  LEA R21, R12, UR17, 0x3 ;  /* 0x000000110c157c11 */ /* 0x000fce000f8e18ff */
.L_x_29:
[----:B------:R-:W0:Y:S02]  /*14a0*/  LDS.64 R12, [R21] ;  /* 0x00000000150c7984 */ /* 0x000e240000000a00 */
[----:B0-----:R-:W-:-:S05]  /*14b0*/  IADD3 R14, P1, PT, R12, 0x1, RZ ;  /* 0x000000010c0e7810 */ /* 0x001fca0007f3e0ff */
[----:B------:R-:W-:-:S07]  /*14c0*/  IMAD.X R15, RZ, RZ, R13, P1 ;  /* 0x000000ffff0f7224 */ /* 0x000fce00008e060d */
[----:B------:R-:W0:Y:S02]  /*14d0*/  ATOMS.CAST.SPIN.64 P1, [R21], R12, R14 ;  /* 0x0000000c1500758d */ /* 0x000e24000182040e */
[----:B0-----:R-:W-:Y:S05]  /*14e0*/  @!P1 BRA `(.L_x_29) ;  /* 0xfffffffc00ec9947 */ /* 0x001fea000383ffff */
.L_x_28:
[----:B------:R-:W-:Y:S05]  /*14f0*/  BSYNC.RECONVERGENT B0 ;  /* 0x0000000000007941 */ /* 0x000fea0003800200 */
.L_x_27:
[----:B------:R-:W0:Y:S01]  /*1500*/  LDS.64 R20, [R20+0x18] ;  /* 0x0000180014147984 */ /* 0x000e220000000a00 */
[----:B------:R-:W-:Y:S03]  /*1510*/  BSSY.RECONVERGENT B1, `(.L_x_30) ;  /* 0x0000022000017945 */ /* 0x000fe60003800200 */
[----:B------:R-:W1:Y:S04]  /*1520*/  LDS.64 R12, [R18+0x18] ;  /* 0x00001800120c7984 */ /* 0x000e680000000a00 */
[----:B------:R-:W2:Y:S01]  /*1530*/  LDS.64 R22, [R19+0x18] ;  /* 0x0000180013167984 */ /* 0x000ea20000000a00 */
[----:B0-----:R-:W-:Y:S02]  /*1540*/  DADD R14, R10, -R20 ;  /* 0x000000000a0e7229 */ /* 0x001fe40000000814 */
[----:B-1----:R-:W-:-:S06]  /*1550*/  DADD R12, R16, -R12 ;  /* 0x00000000100c7229 */ /* 0x002fcc000000080c */
[----:B------:R-:W-:Y:S02]  /*1560*/  DMUL R14, R14, R14 ;  /* 0x0000000e0e0e7228 */ /* 0x000fe40000000000 */
[----:B--2---:R-:W-:-:S06]  /*1570*/  DADD R22, R8, -R22 ;  /* 0x0000000008167229 */ /* 0x004fcc0000000816 */
[----:B------:R-:W-:-:S08]  /*1580*/  DFMA R14, R12, R12, R14 ;  /* 0x0000000c0c0e722b */ /* 0x000fd0000000000e */
[----:B------:R-:W-:Y:S01]  /*1590*/  DFMA R28, R22, R22, R14 ;  /* 0x00000016161c722b */ /* 0x000fe2000000000e */
[----:B------:R-:W-:Y:S02]  /*15a0*/  IMAD.MOV.U32 R14, RZ, RZ, 0x0 ;  /* 0x00000000ff0e7424 */ /* 0x000fe400078e00ff */
[----:B------:R-:W-:-:S03]  /*15b0*/  IMAD.MOV.U32 R15, RZ, RZ, 0x3fd80000 ;  /* 0x3fd80000ff0f7424 */ /* 0x000fc600078e00ff */
        /* <DEDUP_REMOVED lines=16> */
[----:B------:R-:W-:Y:S01]  /*16c0*/  IMAD.MOV.U32 R22, RZ, RZ, R23 ;  /* 0x000000ffff167224 */ /* 0x000fe200078e0017 */
[----:B------:R-:W-:Y:S01]  /*16d0*/  MOV R25, R21 ;  /* 0x0000001500197202 */ /* 0x000fe20000000f00 */
[----:B------:R-:W-:Y:S01]  /*16e0*/  IMAD.MOV.U32 R27, RZ, RZ, R13 ;  /* 0x000000ffff1b7224 */ /* 0x000fe200078e000d */
[----:B------:R-:W-:Y:S01]  /*16f0*/  MOV R13, 0x1730 ;  /* 0x00001730000d7802 */ /* 0x000fe20000000f00 */
[----:B------:R-:W-:Y:S02]  /*1700*/  IMAD.MOV.U32 R14, RZ, RZ, R29 ;  /* 0x000000ffff0e7224 */ /* 0x000fe400078e001d */
[----:B------:R-:W-:-:S07]  /*1710*/  IMAD.MOV.U32 R23, RZ, RZ, R20 ;  /* 0x000000ffff177224 */ /* 0x000fce00078e0014 */
[----:B------:R-:W-:Y:S05]  /*1720*/  CALL.REL.NOINC `($__internal_1_$__cuda_sm20_dsqrt_rn_f64_mediumpath_v1) ;  /* 0x0000003c000c7944 */ /* 0x000fea0003c00000 */
.L_x_31:
[----:B------:R-:W-:Y:S05]  /*1730*/  BSYNC.RECONVERGENT B1 ;  /* 0x0000000000017941 */ /* 0x000fea0003800200 */
.L_x_30:
        /* <DEDUP_REMOVED lines=17> */
[----:B------:R-:W-:-:S07]  /*1850*/  MOV R27, 0x1870 ;  /* 0x00001870001b7802 */ /* 0x000fce0000000f00 */
[----:B------:R-:W-:Y:S05]  /*1860*/  CALL.REL.NOINC `($__internal_0_$__cuda_sm20_div_rn_f64_full) ;  /* 0x0000003400487944 */ /* 0x000fea0003c00000 */
[----:B------:R-:W-:Y:S02]  /*1870*/  IMAD.MOV.U32 R12, RZ, RZ, R30 ;  /* 0x000000ffff0c7224 */ /* 0x000fe400078e001e */
[----:B------:R-:W-:-:S07]  /*1880*/  IMAD.MOV.U32 R13, RZ, RZ, R31 ;  /* 0x000000ffff0d7224 */ /* 0x000fce00078e001f */
.L_x_33:
[----:B------:R-:W-:Y:S05]  /*1890*/  BSYNC.RECONVERGENT B1 ;  /* 0x0000000000017941 */ /* 0x000fea0003800200 */
.L_x_32:
[----:B------:R-:W0:Y:S01]  /*18a0*/  LDCU UR20, c[0x0][0x3a8] ;  /* 0x00007500ff1477ac */ /* 0x000e220008000800 */
[----:B------:R-:W0:Y:S01]  /*18b0*/  F2I.F64.TRUNC R12, R12 ;  /* 0x0000000c000c7311 */ /* 0x000e22000030d100 */
[----:B------:R-:W-:Y:S01]  /*18c0*/  BSSY.RECONVERGENT B0, `(.L_x_34) ;  /* 0x0000009000007945 */ /* 0x000fe20003800200 */
[----:B0-----:R-:W-:-:S13]  /*18d0*/  ISETP.GE.U32.AND P1, PT, R12, UR20, PT ;  /* 0x000000140c007c0c */ /* 0x001fda000bf26070 */
[----:B------:R-:W-:Y:S05]  /*18e0*/  @P1 BRA `(.L_x_35) ;  /* 0x0000000000181947 */ /* 0x000fea0003800000 */
[----:B------:R-:W-:-:S07]  /*18f0*/  LEA R19, R12, UR17, 0x3 ;  /* 0x000000110c137c11 */ /* 0x000fce000f8e18ff */
.L_x_36:
[----:B------:R-:W0:Y:S02]  /*1900*/  LDS.64 R12, [R19] ;  /* 0x00000000130c7984 */ /* 0x000e240000000a00 */
[----:B0-----:R-:W-:-:S04]  /*1910*/  IADD3 R14, P1, PT, R12, 0x1, RZ ;  /* 0x000000010c0e7810 */ /* 0x001fc80007f3e0ff */
[----:B------:R-:W-:-:S08]  /*1920*/  IADD3.X R15, PT, PT, RZ, R13, RZ, P1, !PT ;  /* 0x0000000dff0f7210 */ /* 0x000fd00000ffe4ff */
[----:B------:R-:W0:Y:S02]  /*1930*/  ATOMS.CAST.SPIN.64 P1, [R19], R12, R14 ;  /* 0x0000000c1300758d */ /* 0x000e24000182040e */
[----:B0-----:R-:W-:Y:S05]  /*1940*/  @!P1 BRA `(.L_x_36) ;  /* 0xfffffffc00ec9947 */ /* 0x001fea000383ffff */
.L_x_35:
[----:B------:R-:W-:Y:S05]  /*1950*/  BSYNC.RECONVERGENT B0 ;  /* 0x0000000000007941 */ /* 0x000fea0003800200 */
.L_x_34:
[----:B------:R-:W-:Y:S01]  /*1960*/  VIADD R18, R18, 0x20 ;  /* 0x0000002012127836 */ /* 0x000fe20000000000 */
[----:B------:R-:W-:Y:S01]  /*1970*/  UIADD3 UR5, UPT, UPT, UR5, 0x4, URZ ;  /* 0x0000000405057890 */ /* 0x000fe2000fffe0ff */
[----:B------:R-:W-:Y:S11]  /*1980*/  BRA.U UP0, `(.L_x_37) ;  /* 0xffffffed004c7547 */ /* 0x000ff6000b83ffff */
.L_x_8:
[----:B------:R-:W-:-:S04]  /*1990*/  UISETP.NE.U32.AND UP0, UPT, UR21, URZ, UPT ;  /* 0x000000ff1500728c */ /* 0x000fc8000bf05070 */
[----:B------:R-:W-:-:S09]  /*19a0*/  UISETP.NE.AND.EX UP0, UPT, URZ, URZ, UPT, UP0 ;  /* 0x000000ffff00728c */ /* 0x000fd2000bf05300 */
[----:B------:R-:W-:Y:S05]  /*19b0*/  BRA.U !UP0, `(.L_x_7) ;  /* 0x0000000d08987547 */ /* 0x000fea000b800000 */
[----:B------:R-:W-:-:S04]  /*19c0*/  UISETP.NE.U32.AND UP0, UPT, UR21, 0x1, UPT ;  /* 0x000000011500788c */ /* 0x000fc8000bf05070 */
[----:B------:R-:W-:-:S09]  /*19d0*/  UISETP.NE.AND.EX UP0, UPT, URZ, URZ, UPT, UP0 ;  /* 0x000000ffff00728c */ /* 0x000fd2000bf05300 */
[----:B------:R-:W-:Y:S05]  /*19e0*/  BRA.U !UP0, `(.L_x_38) ;  /* 0x00000009084c7547 */ /* 0x000fea000b800000 */
[----:B------:R-:W1:Y:S01]  /*19f0*/  S2UR UR9, SR_CgaCtaId ;  /* 0x00000000000979c3 */ /* 0x000e620000008800 */
[----:B------:R-:W-:Y:S01]  /*1a00*/  ULEA UR20, UR5, UR16, 0x3 ;  /* 0x0000001005147291 */ /* 0x000fe2000f8e18ff */
[----:B------:R-:W-:Y:S01]  /*1a10*/  BSSY.RECONVERGENT B1, `(.L_x_39) ;  /* 0x0000027000017945 */ /* 0x000fe20003800200 */
[----:B------:R-:W-:-:S07]  /*1a20*/  UMOV UR6, 0x400 ;  /* 0x0000040000067882 */ /* 0x000fce0000000000 */
[----:B0-----:R-:W0:Y:S01]  /*1a30*/  LDS.64 R14, [UR20] ;  /* 0x00000014ff0e7984 */ /* 0x001e220008000a00 */
[----:B-1----:R-:W-:-:S04]  /*1a40*/  ULEA UR6, UR9, UR6, 0x18 ;  /* 0x0000000609067291 */ /* 0x002fc8000f8ec0ff */
[----:B------:R-:W-:-:S04]  /*1a50*/  ULEA UR6, UR5, UR6, 0x3 ;  /* 0x0000000605067291 */ /* 0x000fc8000f8e18ff */
[----:B------:R-:W-:-:S05]  /*1a60*/  ULEA UR9, UR13, UR6, 0x4 ;  /* 0x000000060d097291 */ /* 0x000fca000f8e20ff */
[----:B------:R-:W1:Y:S04]  /*1a70*/  LDS.64 R12, [UR6] ;  /* 0x00000006ff0c7984 */ /* 0x000e680008000a00 */
[----:B------:R-:W2:Y:S01]  /*1a80*/  LDS.64 R18, [UR9] ;  /* 0x00000009ff127984 */ /* 0x000ea20008000a00 */
[----:B0----5:R-:W-:-:S08]  /*1a90*/  DADD R14, R10, -R14 ;  /* 0x000000000a0e7229 */ /* 0x021fd0000000080e */
[----:B------:R-:W-:Y:S02]  /*1aa0*/  DMUL R14, R14, R14 ;  /* 0x0000000e0e0e7228 */ /* 0x000fe40000000000 */
[----:B-1----:R-:W-:Y:S02]  /*1ab0*/  DADD R12, R16, -R12 ;  /* 0x00000000100c7229 */ /* 0x002fe4000000080c */
[----:B--2---:R-:W-:-:S06]  /*1ac0*/  DADD R18, R8, -R18 ;  /* 0x0000000008127229 */ /* 0x004fcc0000000812 */
[----:B------:R-:W-:-:S08]  /*1ad0*/  DFMA R14, R12, R12, R14 ;  /* 0x0000000c0c0e722b */ /* 0x000fd0000000000e */
[----:B------:R-:W-:Y:S01]  /*1ae0*/  DFMA R28, R18, R18, R14 ;  /* 0x00000012121c722b */ /* 0x000fe2000000000e */
[----:B------:R-:W-:Y:S02]  /*1af0*/  IMAD.MOV.U32 R14, RZ, RZ, 0x0 ;  /* 0x00000000ff0e7424 */ /* 0x000fe400078e00ff */
[----:B------:R-:W-:-:S03]  /*1b00*/  IMAD.MOV.U32 R15, RZ, RZ, 0x3fd80000 ;  /* 0x3fd80000ff0f7424 */ /* 0x000fc600078e00ff */
[----:B------:R-:W0:Y:S04]  /*1b10*/  MUFU.RSQ64H R27, R29 ;  /* 0x0000001d001b7308 */ /* 0x000e280000001c00 */
[----:B------:R-:W-:-:S05]  /*1b20*/  VIADD R26, R29, 0xfcb00000 ;  /* 0xfcb000001d1a7836 */ /* 0x000fca0000000000 */
[----:B------:R-:W-:Y:S01]  /*1b30*/  ISETP.GE.U32.AND P1, PT, R26, 0x7ca00000, PT ;  /* 0x7ca000001a00780c */ /* 0x000fe20003f26070 */
[----:B0-----:R-:W-:-:S08]  /*1b40*/  DMUL R12, R26, R26 ;  /* 0x0000001a1a0c7228 */ /* 0x001fd00000000000 */
[----:B------:R-:W-:-:S08]  /*1b50*/  DFMA R12, R28, -R12, 1 ;  /* 0x3ff000001c0c742b */ /* 0x000fd0000000080c */
[----:B------:R-:W-:Y:S02]  /*1b60*/  DFMA R14, R12, R14, 0.5 ;  /* 0x3fe000000c0e742b */ /* 0x000fe4000000000e */
[----:B------:R-:W-:-:S08]  /*1b70*/  DMUL R12, R26, R12 ;  /* 0x0000000c1a0c7228 */ /* 0x000fd00000000000 */
[----:B------:R-:W-:-:S08]  /*1b80*/  DFMA R14, R14, R12, R26 ;  /* 0x0000000c0e0e722b */ /* 0x000fd0000000001a */
[----:B------:R-:W-:Y:S02]  /*1b90*/  DMUL R18, R28, R14 ;  /* 0x0000000e1c127228 */ /* 0x000fe40000000000 */
[----:B------:R-:W-:Y:S01]  /*1ba0*/  IADD3 R13, PT, PT, R15, -0x100000, RZ ;  /* 0xfff000000f0d7810 */ /* 0x000fe20007ffe0ff */
[----:B------:R-:W-:-:S05]  /*1bb0*/  IMAD.MOV.U32 R12, RZ, RZ, R14 ;  /* 0x000000ffff0c7224 */ /* 0x000fca00078e000e */
[----:B------:R-:W-:-:S08]  /*1bc0*/  DFMA R20, R18, -R18, R28 ;  /* 0x800000121214722b */ /* 0x000fd0000000001c */
[----:B------:R-:W-:Y:S01]  /*1bd0*/  DFMA R34, R20, R12, R18 ;  /* 0x0000000c1422722b */ /* 0x000fe20000000012 */
[----:B------:R-:W-:Y:S10]  /*1be0*/  @!P1 BRA `(.L_x_40) ;  /* 0x0000000000249947 */ /* 0x000ff40003800000 */
[----:B------:R-:W-:Y:S01]  /*1bf0*/  IMAD.MOV.U32 R12, RZ, RZ, R14 ;  /* 0x000000ffff0c7224 */ /* 0x000fe200078e000e */
[----:B------:R-:W-:Y:S01]  /*1c00*/  MOV R22, R21 ;  /* 0x0000001500167202 */ /* 0x000fe20000000f00 */
[----:B------:R-:W-:Y:S01]  /*1c10*/  IMAD.MOV.U32 R27, RZ, RZ, R13 ;  /* 0x000000ffff1b7224 */ /* 0x000fe200078e000d */
[----:B------:R-:W-:Y:S01]  /*1c20*/  MOV R13, 0x1c80 ;  /* 0x00001c80000d7802 */ /* 0x000fe20000000f00 */
[----:B------:R-:W-:Y:S02]  /*1c30*/  IMAD.MOV.U32 R14, RZ, RZ, R29 ;  /* 0x000000ffff0e7224 */ /* 0x000fe400078e001d */
[----:B------:R-:W-:Y:S02]  /*1c40*/  IMAD.MOV.U32 R15, RZ, RZ, R20 ;  /* 0x000000ffff0f7224 */ /* 0x000fe400078e0014 */
[----:B------:R-:W-:Y:S02]  /*1c50*/  IMAD.MOV.U32 R23, RZ, RZ, R18 ;  /* 0x000000ffff177224 */ /* 0x000fe400078e0012 */
[----:B------:R-:W-:-:S07]  /*1c60*/  IMAD.MOV.U32 R25, RZ, RZ, R19 ;  /* 0x000000ffff197224 */ /* 0x000fce00078e0013 */
[----:B------:R-:W-:Y:S05]  /*1c70*/  CALL.REL.NOINC `($__internal_1_$__cuda_sm20_dsqrt_rn_f64_mediumpath_v1) ;  /* 0x0000003400b87944 */ /* 0x000fea0003c00000 */
.L_x_40:
[----:B------:R-:W-:Y:S05]  /*1c80*/  BSYNC.RECONVERGENT B1 ;  /* 0x0000000000017941 */ /* 0x000fea0003800200 */
.L_x_39:
        /* <DEDUP_REMOVED lines=19> */
[----:B------:R-:W-:Y:S01]  /*1dc0*/  MOV R12, R30 ;  /* 0x0000001e000c7202 */ /* 0x000fe20000000f00 */
[----:B------:R-:W-:-:S07]  /*1dd0*/  IMAD.MOV.U32 R13, RZ, RZ, R31 ;  /* 0x000000ffff0d7224 */ /* 0x000fce00078e001f */
.L_x_42:
[----:B------:R-:W-:Y:S05]  /*1de0*/  BSYNC.RECONVERGENT B1 ;  /* 0x0000000000017941 */ /* 0x000fea0003800200 */
.L_x_41:
[----:B------:R-:W0:Y:S01]  /*1df0*/  LDCU UR21, c[0x0][0x3a8] ;  /* 0x00007500ff1577ac */ /* 0x000e220008000800 */
[----:B------:R-:W0:Y:S01]  /*1e00*/  F2I.F64.TRUNC R12, R12 ;  /* 0x0000000c000c7311 */ /* 0x000e22000030d100 */
[----:B------:R-:W-:Y:S01]  /*1e10*/  BSSY.RECONVERGENT B0, `(.L_x_43) ;  /* 0x0000009000007945 */ /* 0x000fe20003800200 */
[----:B0-----:R-:W-:-:S13]  /*1e20*/  ISETP.GE.U32.AND P1, PT, R12, UR21, PT ;  /* 0x000000150c007c0c */ /* 0x001fda000bf26070 */
[----:B------:R-:W-:Y:S05]  /*1e30*/  @P1 BRA `(.L_x_44) ;  /* 0x0000000000181947 */ /* 0x000fea0003800000 */
[----:B------:R-:W-:-:S07]  /*1e40*/  LEA R19, R12, UR17, 0x3 ;  /* 0x000000110c137c11 */ /* 0x000fce000f8e18ff */
.L_x_45:
[----:B------:R-:W0:Y:S02]  /*1e50*/  LDS.64 R12, [R19] ;  /* 0x00000000130c7984 */ /* 0x000e240000000a00 */
[----:B0-----:R-:W-:-:S05]  /*1e60*/  IADD3 R14, P1, PT, R12, 0x1, RZ ;  /* 0x000000010c0e7810 */ /* 0x001fca0007f3e0ff */
[----:B------:R-:W-:-:S07]  /*1e70*/  IMAD.X R15, RZ, RZ, R13, P1 ;  /* 0x000000ffff0f7224 */ /* 0x000fce00008e060d */
[----:B------:R-:W0:Y:S02]  /*1e80*/  ATOMS.CAST.SPIN.64 P1, [R19], R12, R14 ;  /* 0x0000000c1300758d */ /* 0x000e24000182040e */
[----:B0-----:R-:W-:Y:S05]  /*1e90*/  @!P1 BRA `(.L_x_45) ;  /* 0xfffffffc00ec9947 */ /* 0x001fea000383ffff */
.L_x_44:
[----:B------:R-:W-:Y:S05]  /*1ea0*/  BSYNC.RECONVERGENT B0 ;  /* 0x0000000000007941 */ /* 0x000fea0003800200 */
.L_x_43:
[----:B------:R-:W0:Y:S01]  /*1eb0*/  LDS.64 R14, [UR20+0x8] ;  /* 0x00000814ff0e7984 */ /* 0x000e220008000a00 */
[----:B------:R-:W-:Y:S03]  /*1ec0*/  BSSY.RECONVERGENT B1, `(.L_x_46) ;  /* 0x0000022000017945 */ /* 0x000fe60003800200 */
[----:B------:R-:W1:Y:S04]  /*1ed0*/  LDS.64 R12, [UR6+0x8] ;  /* 0x00000806ff0c7984 */ /* 0x000e680008000a00 */
[----:B------:R-:W2:Y:S01]  /*1ee0*/  LDS.64 R18, [UR9+0x8] ;  /* 0x00000809ff127984 */ /* 0x000ea20008000a00 */
[----:B0-----:R-:W-:Y:S02]  /*1ef0*/  DADD R14, R10, -R14 ;  /* 0x000000000a0e7229 */ /* 0x001fe4000000080e */
[----:B-1----:R-:W-:-:S06]  /*1f00*/  DADD R12, R16, -R12 ;  /* 0x00000000100c7229 */ /* 0x002fcc000000080c */
[----:B------:R-:W-:Y:S02]  /*1f10*/  DMUL R14, R14, R14 ;  /* 0x0000000e0e0e7228 */ /* 0x000fe40000000000 */
[----:B--2---:R-:W-:-:S06]  /*1f20*/  DADD R18, R8, -R18 ;  /* 0x0000000008127229 */ /* 0x004fcc0000000812 */
[----:B------:R-:W-:-:S08]  /*1f30*/  DFMA R14, R12, R12, R14 ;  /* 0x0000000c0c0e722b */ /* 0x000fd0000000000e */
[----:B------:R-:W-:Y:S01]  /*1f40*/  DFMA R28, R18, R18, R14 ;  /* 0x00000012121c722b */ /* 0x000fe2000000000e */
[----:B------:R-:W-:Y:S01]  /*1f50*/  IMAD.MOV.U32 R14, RZ, RZ, 0x0 ;  /* 0x00000000ff0e7424 */ /* 0x000fe200078e00ff */
[----:B------:R-:W-:-:S04]  /*1f60*/  MOV R15, 0x3fd80000 ;  /* 0x3fd80000000f7802 */ /* 0x000fc80000000f00 */
        /* <DEDUP_REMOVED lines=23> */
.L_x_47:
[----:B------:R-:W-:Y:S05]  /*20e0*/  BSYNC.RECONVERGENT B1 ;  /* 0x0000000000017941 */ /* 0x000fea0003800200 */
.L_x_46:
[----:B------:R-:W0:Y:S01]  /*20f0*/  LDCU UR6, c[0x0][0x3b4] ;  /* 0x00007680ff0677ac */ /* 0x000e220008000800 */
[----:B------:R-:W1:Y:S01]  /*2100*/  LDC.64 R12, c[0x0][0x3b0] ;  /* 0x0000ec00ff0c7b82 */ /* 0x000e620000000a00 */
[----:B------:R-:W-:Y:S01]  /*2110*/  MOV R14, 0x1 ;  /* 0x00000001000e7802 */ /* 0x000fe20000000f00 */
[----:B------:R-:W-:Y:S01]  /*2120*/  BSSY.RECONVERGENT B1, `(.L_x_48) ;  /* 0x0000012000017945 */ /* 0x000fe20003800200 */
[----:B------:R-:W-:Y:S01]  /*2130*/  FSETP.GEU.AND P2, PT, |R35|, 6.5827683646048100446e-37, PT ;  /* 0x036000002300780b */ /* 0x000fe20003f4e200 */
        /* <DEDUP_REMOVED lines=16> */
.L_x_49:
[----:B------:R-:W-:Y:S05]  /*2240*/  BSYNC.RECONVERGENT B1 ;  /* 0x0000000000017941 */ /* 0x000fea0003800200 */
.L_x_48:
[----:B------:R-:W0:Y:S01]  /*2250*/  LDCU UR6, c[0x0][0x3a8] ;  /* 0x00007500ff0677ac */ /* 0x000e220008000800 */
[----:B------:R-:W0:Y:S01]  /*2260*/  F2I.F64.TRUNC R12, R12 ;  /* 0x0000000c000c7311 */ /* 0x000e22000030d100 */
[----:B------:R-:W-:Y:S01]  /*2270*/  BSSY.RECONVERGENT B0, `(.L_x_38) ;  /* 0x000000a000007945 */ /* 0x000fe20003800200 */
[----:B------:R-:W-:Y:S01]  /*2280*/  UIADD3 UR5, UPT, UPT, UR5, 0x2, URZ ;  /* 0x0000000205057890 */ /* 0x000fe2000fffe0ff */
[----:B0-----:R-:W-:-:S13]  /*2290*/  ISETP.GE.U32.AND P1, PT, R12, UR6, PT ;  /* 0x000000060c007c0c */ /* 0x001fda000bf26070 */
[----:B------:R-:W-:Y:S05]  /*22a0*/  @P1 BRA `(.L_x_50) ;  /* 0x0000000000181947 */ /* 0x000fea0003800000 */
[----:B------:R-:W-:-:S07]  /*22b0*/  LEA R19, R12, UR17, 0x3 ;  /* 0x000000110c137c11 */ /* 0x000fce000f8e18ff */
.L_x_51:
[----:B------:R-:W0:Y:S02]  /*22c0*/  LDS.64 R12, [R19] ;  /* 0x00000000130c7984 */ /* 0x000e240000000a00 */
[----:B0-----:R-:W-:-:S05]  /*22d0*/  IADD3 R14, P1, PT, R12, 0x1, RZ ;  /* 0x000000010c0e7810 */ /* 0x001fca0007f3e0ff */
[----:B------:R-:W-:-:S07]  /*22e0*/  IMAD.X R15, RZ, RZ, R13, P1 ;  /* 0x000000ffff0f7224 */ /* 0x000fce00008e060d */
[----:B------:R-:W0:Y:S02]  /*22f0*/  ATOMS.CAST.SPIN.64 P1, [R19], R12, R14 ;  /* 0x0000000c1300758d */ /* 0x000e24000182040e */
[----:B0-----:R-:W-:Y:S05]  /*2300*/  @!P1 BRA `(.L_x_51) ;  /* 0xfffffffc00ec9947 */ /* 0x001fea000383ffff */
.L_x_50:
[----:B------:R-:W-:Y:S05]  /*2310*/  BSYNC.RECONVERGENT B0 ;  /* 0x0000000000007941 */ /* 0x000fea0003800200 */
.L_x_38:
[----:B------:R-:W-:-:S04]  /*2320*/  ULOP3.LUT UR6, UR8, 0x1, URZ, 0xc0, !UPT ;  /* 0x0000000108067892 */ /* 0x000fc8000f8ec0ff */
[----:B------:R-:W-:-:S04]  /*2330*/  UISETP.NE.U32.AND UP0, UPT, UR6, 0x1, UPT ;  /* 0x000000010600788c */ /* 0x000fc8000bf05070 */
[----:B------:R-:W-:-:S09]  /*2340*/  UISETP.NE.U32.AND.EX UP0, UPT, URZ, URZ, UPT, UP0 ;  /* 0x000000ffff00728c */ /* 0x000fd2000bf05100 */
[----:B------:R-:W-:Y:S05]  /*2350*/  BRA.U UP0, `(.L_x_7) ;  /* 0x0000000500307547 */ /* 0x000fea000b800000 */
        /* <DEDUP_REMOVED lines=16> */
[----:B------:R-:W-:Y:S01]  /*2460*/  MOV R14, 0x0 ;  /* 0x00000000000e7802 */ /* 0x000fe20000000f00 */
[----:B------:R-:W-:-:S04]  /*2470*/  IMAD.MOV.U32 R15, RZ, RZ, 0x3fd80000 ;  /* 0x3fd80000ff0f7424 */ /* 0x000fc800078e00ff */
        /* <DEDUP_REMOVED lines=23> */
.L_x_53:
[----:B------:R-:W-:Y:S05]  /*25f0*/  BSYNC.RECONVERGENT B1 ;  /* 0x0000000000017941 */ /* 0x000fea0003800200 */
.L_x_52:
        /* <DEDUP_REMOVED lines=21> */
.L_x_55:
[----:B------:R-:W-:Y:S05]  /*2750*/  BSYNC.RECONVERGENT B1 ;  /* 0x0000000000017941 */ /* 0x000fea0003800200 */
.L_x_54:
[----:B------:R-:W0:Y:S01]  /*2760*/  LDCU UR5, c[0x0][0x3a8] ;  /* 0x00007500ff0577ac */ /* 0x000e220008000800 */
[----:B------:R-:W0:Y:S01]  /*2770*/  F2I.F64.TRUNC R12, R12 ;  /* 0x0000000c000c7311 */ /* 0x000e22000030d100 */
[----:B------:R-:W-:Y:S01]  /*2780*/  BSSY.RECONVERGENT B0, `(.L_x_7) ;  /* 0x0000009000007945 */ /* 0x000fe20003800200 */
[----:B0-----:R-:W-:-:S13]  /*2790*/  ISETP.GE.U32.AND P1, PT, R12, UR5, PT ;  /* 0x000000050c007c0c */ /* 0x001fda000bf26070 */
[----:B------:R-:W-:Y:S05]  /*27a0*/  @P1 BRA `(.L_x_56) ;  /* 0x0000000000181947 */ /* 0x000fea0003800000 */
[----:B------:R-:W-:-:S07]  /*27b0*/  LEA R19, R12, UR17, 0x3 ;  /* 0x000000110c137c11 */ /* 0x000fce000f8e18ff */
.L_x_57:
[----:B------:R-:W0:Y:S02]  /*27c0*/  LDS.64 R12, [R19] ;  /* 0x00000000130c7984 */ /* 0x000e240000000a00 */
[----:B0-----:R-:W-:-:S05]  /*27d0*/  IADD3 R14, P1, PT, R12, 0x1, RZ ;  /* 0x000000010c0e7810 */ /* 0x001fca0007f3e0ff */
[----:B------:R-:W-:-:S07]  /*27e0*/  IMAD.X R15, RZ, RZ, R13, P1 ;  /* 0x000000ffff0f7224 */ /* 0x000fce00008e060d */
[----:B------:R-:W0:Y:S02]  /*27f0*/  ATOMS.CAST.SPIN.64 P1, [R19], R12, R14 ;  /* 0x0000000c1300758d */ /* 0x000e24000182040e */
[----:B0-----:R-:W-:Y:S05]  /*2800*/  @!P1 BRA `(.L_x_57) ;  /* 0xfffffffc00ec9947 */ /* 0x001fea000383ffff */
.L_x_56:
[----:B------:R-:W-:Y:S05]  /*2810*/  BSYNC.RECONVERGENT B0 ;  /* 0x0000000000007941 */ /* 0x000fea0003800200 */
.L_x_7:
[----:B------:R-:W-:Y:S01]  /*2820*/  BAR.SYNC.DEFER_BLOCKING 0x0 ;  /* 0x0000000000007b1d */ /* 0x000fe20000010000 */
[----:B------:R-:W-:-:S05]  /*2830*/  UIADD3 UR4, UPT, UPT, UR4, 0x1, URZ ;  /* 0x0000000104047890 */ /* 0x000fca000fffe0ff */
[----:B------:R-:W-:Y:S07]  /*2840*/  @P0 BRA `(.L_x_58) ;  /* 0xffffffd800cc0947 */ /* 0x000fee000383ffff */
.L_x_6:
[----:B0-----:R-:W0:Y:S01]  /*2850*/  LDC.64 R14, c[0x0][0x398] ;  /* 0x0000e600ff0e7b82 */ /* 0x001e220000000a00 */
[----:B------:R-:W-:Y:S01]  /*2860*/  IADD3 R12, PT, PT, R0, 0x1, RZ ;  /* 0x00000001000c7810 */ /* 0x000fe20007ffe0ff */
[----:B-----5:R1:W-:Y:S04]  /*2870*/  STS.64 [R5], R16 ;  /* 0x0000001005007388 */ /* 0x0203e80000000a00 */
[----:B------:R1:W-:Y:S04]  /*2880*/  STS.64 [R6], R10 ;  /* 0x0000000a06007388 */ /* 0x0003e80000000a00 */
[----:B------:R1:W-:Y:S01]  /*2890*/  STS.64 [R7], R8 ;  /* 0x0000000807007388 */ /* 0x0003e20000000a00 */
[----:B------:R-:W-:Y:S01]  /*28a0*/  BAR.SYNC.DEFER_BLOCKING 0x0 ;  /* 0x0000000000007b1d */ /* 0x000fe20000010000 */
[----:B0-----:R-:W-:-:S04]  /*28b0*/  IADD3 R13, P0, PT, R14, -UR19, RZ ;  /* 0x800000130e0d7c10 */ /* 0x001fc8000ff1e0ff */
[----:B------:R-:W-:Y:S02]  /*28c0*/  IADD3.X R14, PT, PT, R15, -0x1, RZ, P0, !PT ;  /* 0xffffffff0f0e7810 */ /* 0x000fe400007fe4ff */
[----:B------:R-:W-:-:S04]  /*28d0*/  ISETP.LT.U32.AND P0, PT, R13, UR13, PT ;  /* 0x0000000d0d007c0c */ /* 0x000fc8000bf01070 */
[----:B------:R-:W-:-:S04]  /*28e0*/  ISETP.LT.U32.AND.EX P0, PT, R14, RZ, PT, P0 ;  /* 0x000000ff0e00720c */ /* 0x000fc80003f01100 */
[----:B------:R-:W-:Y:S02]  /*28f0*/  SEL R13, R13, UR13, P0 ;  /* 0x0000000d0d0d7c07 */ /* 0x000fe40008000000 */
[----:B------:R-:W-:Y:S02]  /*2900*/  SEL R14, R14, RZ, P0 ;  /* 0x000000ff0e0e7207 */ /* 0x000fe40000000000 */
[----:B------:R-:W-:-:S04]  /*2910*/  ISETP.GT.U32.AND P0, PT, R13, R12, PT ;  /* 0x0000000c0d00720c */ /* 0x000fc80003f04070 */
[----:B------:R-:W-:-:S13]  /*2920*/  ISETP.GT.U32.AND.EX P0, PT, R14, RZ, PT, P0 ;  /* 0x000000ff0e00720c */ /* 0x000fda0003f04100 */
[----:B-1----:R-:W-:Y:S05]  /*2930*/  @!P0 BRA `(.L_x_59) ;  /* 0x0000002000d88947 */ /* 0x002fea0003800000 */
[----:B------:R-:W-:Y:S01]  /*2940*/  IADD3 R6, P1, P2, R13, -0x2, -R0 ;  /* 0xfffffffe0d067810 */ /* 0x000fe20007a3e800 */
[----:B------:R-:W-:Y:S01]  /*2950*/  IMAD.MOV.U32 R7, RZ, RZ, -0x1 ;  /* 0xffffffffff077424 */ /* 0x000fe200078e00ff */
[----:B------:R-:W-:Y:S01]  /*2960*/  LOP3.LUT R5, RZ, R0, RZ, 0x33, !PT ;  /* 0x00000000ff057212 */ /* 0x000fe200078e33ff */
[----:B------:R-:W-:Y:S01]  /*2970*/  BSSY B2, `(.L_x_60) ;  /* 0x0000148000027945 */ /* 0x000fe20003800000 */
[----:B------:R-:W-:Y:S02]  /*2980*/  ISETP.GE.U32.AND P0, PT, R6, 0x3, PT ;  /* 0x000000030600780c */ /* 0x000fe40003f06070 */
[----:B------:R-:W-:Y:S02]  /*2990*/  IADD3.X R6, PT, PT, R14, -0x1, R7, P1, P2 ;  /* 0xffffffff0e067810 */ /* 0x000fe40000fe4407 */
[----:B------:R-:W-:Y:S02]  /*29a0*/  IADD3 R5, P1, PT, R5, R13, RZ ;  /* 0x0000000d05057210 */ /* 0x000fe40007f3e0ff */
[----:B------:R-:W-:Y:S01]  /*29b0*/  ISETP.GE.U32.AND.EX P0, PT, R6, RZ, PT, P0 ;  /* 0x000000ff0600720c */ /* 0x000fe20003f06100 */
[----:B------:R-:W-:Y:S01]  /*29c0*/  IMAD.MOV.U32 R6, RZ, RZ, R12 ;  /* 0x000000ffff067224 */ /* 0x000fe200078e000c */
[----:B------:R-:W-:-:S02]  /*29d0*/  IADD3.X R19, PT, PT, R14, -0x1, RZ, P1, !PT ;  /* 0xffffffff0e137810 */ /* 0x000fc40000ffe4ff */
[----:B------:R-:W-:-:S09]  /*29e0*/  LOP3.LUT R20, R5, 0x3, RZ, 0xc0, !PT ;  /* 0x0000000305147812 */ /* 0x000fd200078ec0ff */
[----:B------:R-:W-:Y:S05]  /*29f0*/  @!P0 BRA `(.L_x_61) ;  /* 0x0000001000fc8947 */ /* 0x000fea0003800000 */
[----:B------:R-:W0:Y:S01]  /*2a00*/  S2UR UR5, SR_CgaCtaId ;  /* 0x00000000000579c3 */ /* 0x000e220000008800 */
[----:B------:R-:W-:Y:S01]  /*2a10*/  UMOV UR4, 0x400 ;  /* 0x0000040000047882 */ /* 0x000fe20000000000 */
[----:B------:R-:W-:Y:S01]  /*2a20*/  BSSY B1, `(.L_x_62) ;  /* 0x000013b000017945 */ /* 0x000fe20003800000 */
[----:B------:R-:W-:Y:S01]  /*2a30*/  LOP3.LUT R18, R5, 0xfffffffc, RZ, 0xc0, !PT ;  /* 0xfffffffc05127812 */ /* 0x000fe200078ec0ff */
[----:B------:R-:W-:Y:S01]  /*2a40*/  IMAD.MOV.U32 R7, RZ, RZ, R0 ;  /* 0x000000ffff077224 */ /* 0x000fe200078e0000 */
[----:B0-----:R-:W-:-:S06]  /*2a50*/  ULEA UR4, UR5, UR4, 0x18 ;  /* 0x0000000405047291 */ /* 0x001fcc000f8ec0ff */
[----:B------:R-:W-:-:S05]  /*2a60*/  LEA R6, R0, UR4, 0x3 ;  /* 0x0000000400067c11 */ /* 0x000fca000f8e18ff */
[----:B------:R-:W-:-:S07]  /*2a70*/  VIADD R6, R6, 0x10 ;  /* 0x0000001006067836 */ /* 0x000fce0000000000 */
.L_x_91:
[----:B------:R-:W0:Y:S01]  /*2a80*/  LDS.64 R22, [R6+UR14+-0x8] ;  /* 0xfffff80e06167984 */ /* 0x000e220008000a00 */
[----:B------:R-:W-:Y:S01]  /*2a90*/  IMAD.MOV.U32 R28, RZ, RZ, 0x0 ;  /* 0x00000000ff1c7424 */ /* 0x000fe200078e00ff */
[----:B------:R-:W-:Y:S01]  /*2aa0*/  IADD3 R18, P0, PT, R18, -0x4, RZ ;  /* 0xfffffffc12127810 */ /* 0x000fe20007f1e0ff */
[----:B------:R-:W-:Y:S01]  /*2ab0*/  IMAD.MOV.U32 R29, RZ, RZ, 0x3fd80000 ;  /* 0x3fd80000ff1d7424 */ /* 0x000fe200078e00ff */
[----:B------:R-:W1:Y:S01]  /*2ac0*/  LDS.64 R14, [R6+-0x8] ;  /* 0xfffff800060e7984 */ /* 0x000e620000000a00 */
[----:B------:R-:W-:Y:S05]  /*2ad0*/  YIELD ;  /* 0x0000000000007946 */ /* 0x000fea0003800000 */
[----:B------:R-:W2:Y:S01]  /*2ae0*/  LDS.64 R12, [R6+UR15+-0x8] ;  /* 0xfffff80f060c7984 */ /* 0x000ea20008000a00 */
[----:B------:R-:W-:Y:S01]  /*2af0*/  IADD3.X R19, PT, PT, R19, -0x1, RZ, P0, !PT ;  /* 0xffffffff13137810 */ /* 0x000fe200007fe4ff */
[----:B------:R-:W-:Y:S01]  /*2b00*/  BSSY.RECONVERGENT B3, `(.L_x_63) ;  /* 0x0000025000037945 */ /* 0x000fe20003800200 */
[----:B------:R-:W-:Y:S01]  /*2b10*/  ISETP.NE.U32.AND P0, PT, R18, RZ, PT ;  /* 0x000000ff1200720c */ /* 0x000fe20003f05070 */
[C---:B------:R-:W-:Y:S01]  /*2b20*/  VIADD R24, R6.reuse, UR14 ;  /* 0x0000000e06187c36 */ /* 0x040fe20008000000 */
[----:B------:R-:W-:-:S02]  /*2b30*/  IADD3 R21, PT, PT, R6, UR15, RZ ;  /* 0x0000000f06157c10 */ /* 0x000fc4000fffe0ff */
[----:B------:R-:W-:Y:S01]  /*2b40*/  ISETP.NE.AND.EX P0, PT, R19, RZ, PT, P0 ;  /* 0x000000ff1300720c */ /* 0x000fe20003f05300 */
        /* <DEDUP_REMOVED lines=22> */
[----:B------:R-:W-:Y:S01]  /*2cb0*/  IMAD.MOV.U32 R14, RZ, RZ, R15 ;  /* 0x000000ffff0e7224 */ /* 0x000fe200078e000f */
[----:B------:R-:W-:Y:S01]  /*2cc0*/  MOV R15, R22 ;  /* 0x00000016000f7202 */ /* 0x000fe20000000f00 */
[----:B------:R-:W-:Y:S02]  /*2cd0*/  IMAD.MOV.U32 R22, RZ, RZ, R23 ;  /* 0x000000ffff167224 */ /* 0x000fe400078e0017 */
[----:B------:R-:W-:Y:S01]  /*2ce0*/  IMAD.MOV.U32 R27, RZ, RZ, R13 ;  /* 0x000000ffff1b7224 */ /* 0x000fe200078e000d */
[----:B------:R-:W-:Y:S01]  /*2cf0*/  MOV R13, 0x2d30 ;  /* 0x00002d30000d7802 */ /* 0x000fe20000000f00 */
[----:B------:R-:W-:-:S02]  /*2d00*/  IMAD.MOV.U32 R23, RZ, RZ, R30 ;  /* 0x000000ffff177224 */ /* 0x000fc400078e001e */
[----:B------:R-:W-:-:S07]  /*2d10*/  IMAD.MOV.U32 R25, RZ, RZ, R31 ;  /* 0x000000ffff197224 */ /* 0x000fce00078e001f */
[----:B---3--:R-:W-:Y:S05]  /*2d20*/  CALL.REL.NOINC `($__internal_1_$__cuda_sm20_dsqrt_rn_f64_mediumpath_v1) ;  /* 0x00000024008c7944 */ /* 0x008fea0003c00000 */
[----:B------:R-:W-:Y:S01]  /*2d30*/  MOV R32, R34 ;  /* 0x0000002200207202 */ /* 0x000fe20000000f00 */
[----:B------:R-:W-:-:S07]  /*2d40*/  IMAD.MOV.U32 R33, RZ, RZ, R35 ;  /* 0x000000ffff217224 */ /* 0x000fce00078e0023 */
.L_x_64:
[----:B------:R-:W-:Y:S05]  /*2d50*/  BSYNC.RECONVERGENT B3 ;  /* 0x0000000000037941 */ /* 0x000fea0003800200 */
.L_x_63:
        /* <DEDUP_REMOVED lines=17> */
[----:B------:R-:W-:Y:S01]  /*2e70*/  IMAD.MOV.U32 R34, RZ, RZ, R32 ;  /* 0x000000ffff227224 */ /* 0x000fe200078e0020 */
[----:B------:R-:W-:Y:S01]  /*2e80*/  MOV R27, 0x2eb0 ;  /* 0x00002eb0001b7802 */ /* 0x000fe20000000f00 */
[----:B------:R-:W-:-:S07]  /*2e90*/  IMAD.MOV.U32 R35, RZ, RZ, R33 ;  /* 0x000000ffff237224 */ /* 0x000fce00078e0021 */
[----:B---3--:R-:W-:Y:S05]  /*2ea0*/  CALL.REL.NOINC `($__internal_0_$__cuda_sm20_div_rn_f64_full) ;  /* 0x0000001c00b87944 */ /* 0x008fea0003c00000 */
[----:B------:R-:W-:Y:S01]  /*2eb0*/  MOV R12, R30 ;  /* 0x0000001e000c7202 */ /* 0x000fe20000000f00 */
[----:B------:R-:W-:-:S07]  /*2ec0*/  IMAD.MOV.U32 R13, RZ, RZ, R31 ;  /* 0x000000ffff0d7224 */ /* 0x000fce00078e001f */
.L_x_66:
[----:B------:R-:W-:Y:S05]  /*2ed0*/  BSYNC.RECONVERGENT B3 ;  /* 0x0000000000037941 */ /* 0x000fea0003800200 */
.L_x_65:
[----:B------:R-:W0:Y:S01]  /*2ee0*/  LDCU UR4, c[0x0][0x3a8] ;  /* 0x00007500ff0477ac */ /* 0x000e220008000800 */
[----:B------:R-:W0:Y:S01]  /*2ef0*/  F2I.F64.TRUNC R12, R12 ;  /* 0x0000000c000c7311 */ /* 0x000e22000030d100 */
[----:B------:R-:W-:Y:S01]  /*2f00*/  BSSY.RECONVERGENT B0, `(.L_x_67) ;  /* 0x0000009000007945 */ /* 0x000fe20003800200 */
[----:B0-----:R-:W-:-:S13]  /*2f10*/  ISETP.GE.U32.AND P1, PT, R12, UR4, PT ;  /* 0x000000040c007c0c */ /* 0x001fda000bf26070 */
[----:B------:R-:W-:Y:S05]  /*2f20*/  @P1 BRA `(.L_x_68) ;  /* 0x0000000000181947 */ /* 0x000fea0003800000 */
[----:B------:R-:W-:-:S07]  /*2f30*/  LEA R23, R12, UR17, 0x3 ;  /* 0x000000110c177c11 */ /* 0x000fce000f8e18ff */
.L_x_69:
[----:B------:R-:W0:Y:S02]  /*2f40*/  LDS.64 R12, [R23] ;  /* 0x00000000170c7984 */ /* 0x000e240000000a00 */
[----:B0-----:R-:W-:-:S05]  /*2f50*/  IADD3 R14, P1, PT, R12, 0x1, RZ ;  /* 0x000000010c0e7810 */ /* 0x001fca0007f3e0ff */
[----:B------:R-:W-:-:S07]  /*2f60*/  IMAD.X R15, RZ, RZ, R13, P1 ;  /* 0x000000ffff0f7224 */ /* 0x000fce00008e060d */
[----:B------:R-:W0:Y:S02]  /*2f70*/  ATOMS.CAST.SPIN.64 P1, [R23], R12, R14 ;  /* 0x0000000c1700758d */ /* 0x000e24000182040e */
[----:B0-----:R-:W-:Y:S05]  /*2f80*/  @!P1 BRA `(.L_x_69) ;  /* 0xfffffffc00ec9947 */ /* 0x001fea000383ffff */
.L_x_68:
[----:B------:R-:W-:Y:S05]  /*2f90*/  BSYNC.RECONVERGENT B0 ;  /* 0x0000000000007941 */ /* 0x000fea0003800200 */
.L_x_67:
[----:B------:R-:W0:Y:S01]  /*2fa0*/  LDS.64 R22, [R24] ;  /* 0x0000000018167984 */ /* 0x000e220000000a00 */
[----:B------:R-:W-:Y:S03]  /*2fb0*/  BSSY.RECONVERGENT B3, `(.L_x_70) ;  /* 0x0000025000037945 */ /* 0x000fe60003800200 */
[----:B------:R-:W1:Y:S04]  /*2fc0*/  LDS.64 R12, [R6] ;  /* 0x00000000060c7984 */ /* 0x000e680000000a00 */
[----:B------:R-:W2:Y:S01]  /*2fd0*/  LDS.64 R14, [R21] ;  /* 0x00000000150e7984 */ /* 0x000ea20000000a00 */
[----:B0-----:R-:W-:Y:S02]  /*2fe0*/  DADD R22, R10, -R22 ;  /* 0x000000000a167229 */ /* 0x001fe40000000816 */
[----:B-1----:R-:W-:-:S06]  /*2ff0*/  DADD R12, R16, -R12 ;  /* 0x00000000100c7229 */ /* 0x002fcc000000080c */
[----:B------:R-:W-:Y:S02]  /*3000*/  DMUL R22, R22, R22 ;  /* 0x0000001616167228 */ /* 0x000fe40000000000 */
[----:B--2---:R-:W-:-:S06]  /*3010*/  DADD R14, R8, -R14 ;  /* 0x00000000080e7229 */ /* 0x004fcc000000080e */
[----:B------:R-:W-:Y:S01]  /*3020*/  DFMA R22, R12, R12, R22 ;  /* 0x0000000c0c16722b */ /* 0x000fe20000000016 */
[----:B------:R-:W-:Y:S01]  /*3030*/  IMAD.MOV.U32 R12, RZ, RZ, 0x0 ;  /* 0x00000000ff0c7424 */ /* 0x000fe200078e00ff */
[----:B------:R-:W-:-:S06]  /*3040*/  MOV R13, 0x3fd80000 ;  /* 0x3fd80000000d7802 */ /* 0x000fcc0000000f00 */
[----:B------:R-:W-:-:S06]  /*3050*/  DFMA R14, R14, R14, R22 ;  /* 0x0000000e0e0e722b */ /* 0x000fcc0000000016 */
        /* <DEDUP_REMOVED lines=21> */
[----:B------:R-:W-:Y:S02]  /*31b0*/  IMAD.MOV.U32 R23, RZ, RZ, R30 ;  /* 0x000000ffff177224 */ /* 0x000fe400078e001e */
[----:B------:R-:W-:-:S07]  /*31c0*/  IMAD.MOV.U32 R25, RZ, RZ, R31 ;  /* 0x000000ffff197224 */ /* 0x000fce00078e001f */
[----:B---3--:R-:W-:Y:S05]  /*31d0*/  CALL.REL.NOINC `($__internal_1_$__cuda_sm20_dsqrt_rn_f64_mediumpath_v1) ;  /* 0x0000002000607944 */ /* 0x008fea0003c00000 */
[----:B------:R-:W-:Y:S02]  /*31e0*/  IMAD.MOV.U32 R32, RZ, RZ, R34 ;  /* 0x000000ffff207224 */ /* 0x000fe400078e0022 */
[----:B------:R-:W-:-:S07]  /*31f0*/  IMAD.MOV.U32 R33, RZ, RZ, R35 ;  /* 0x000000ffff217224 */ /* 0x000fce00078e0023 */
.L_x_71:
[----:B------:R-:W-:Y:S05]  /*3200*/  BSYNC.RECONVERGENT B3 ;  /* 0x0000000000037941 */ /* 0x000fea0003800200 */
.L_x_70:
        /* <DEDUP_REMOVED lines=18> */
[----:B------:R-:W-:Y:S02]  /*3330*/  MOV R35, R33 ;  /* 0x0000002100237202 */ /* 0x000fe40000000f00 */
[----:B------:R-:W-:-:S07]  /*3340*/  MOV R27, 0x3360 ;  /* 0x00003360001b7802 */ /* 0x000fce0000000f00 */
[----:B---3--:R-:W-:Y:S05]  /*3350*/  CALL.REL.NOINC `($__internal_0_$__cuda_sm20_div_rn_f64_full) ;  /* 0x00000018008c7944 */ /* 0x008fea0003c00000 */
[----:B------:R-:W-:Y:S02]  /*3360*/  IMAD.MOV.U32 R12, RZ, RZ, R30 ;  /* 0x000000ffff0c7224 */ /* 0x000fe400078e001e */
[----:B------:R-:W-:-:S07]  /*3370*/  IMAD.MOV.U32 R13, RZ, RZ, R31 ;  /* 0x000000ffff0d7224 */ /* 0x000fce00078e001f */
.L_x_73:
[----:B------:R-:W-:Y:S05]  /*3380*/  BSYNC.RECONVERGENT B3 ;  /* 0x0000000000037941 */ /* 0x000fea0003800200 */
.L_x_72:
[----:B------:R-:W0:Y:S01]  /*3390*/  LDCU UR4, c[0x0][0x3a8] ;  /* 0x00007500ff0477ac */ /* 0x000e220008000800 */
[----:B------:R-:W0:Y:S01]  /*33a0*/  F2I.F64.TRUNC R12, R12 ;  /* 0x0000000c000c7311 */ /* 0x000e22000030d100 */
[----:B------:R-:W-:Y:S01]  /*33b0*/  BSSY.RECONVERGENT B0, `(.L_x_74) ;  /* 0x0000009000007945 */ /* 0x000fe20003800200 */
[----:B0-----:R-:W-:-:S13]  /*33c0*/  ISETP.GE.U32.AND P1, PT, R12, UR4, PT ;  /* 0x000000040c007c0c */ /* 0x001fda000bf26070 */
[----:B------:R-:W-:Y:S05]  /*33d0*/  @P1 BRA `(.L_x_75) ;  /* 0x0000000000181947 */ /* 0x000fea0003800000 */
[----:B------:R-:W-:-:S07]  /*33e0*/  LEA R23, R12, UR17, 0x3 ;  /* 0x000000110c177c11 */ /* 0x000fce000f8e18ff */
.L_x_76:
[----:B------:R-:W0:Y:S02]  /*33f0*/  LDS.64 R12, [R23] ;  /* 0x00000000170c7984 */ /* 0x000e240000000a00 */
[----:B0-----:R-:W-:-:S05]  /*3400*/  IADD3 R14, P1, PT, R12, 0x1, RZ ;  /* 0x000000010c0e7810 */ /* 0x001fca0007f3e0ff */
[----:B------:R-:W-:-:S07]  /*3410*/  IMAD.X R15, RZ, RZ, R13, P1 ;  /* 0x000000ffff0f7224 */ /* 0x000fce00008e060d */
[----:B------:R-:W0:Y:S02]  /*3420*/  ATOMS.CAST.SPIN.64 P1, [R23], R12, R14 ;  /* 0x0000000c1700758d */ /* 0x000e24000182040e */
[----:B0-----:R-:W-:Y:S05]  /*3430*/  @!P1 BRA `(.L_x_76) ;  /* 0xfffffffc00ec9947 */ /* 0x001fea000383ffff */
.L_x_75:
[----:B------:R-:W-:Y:S05]  /*3440*/  BSYNC.RECONVERGENT B0 ;  /* 0x0000000000007941 */ /* 0x000fea0003800200 */
.L_x_74:
        /* <DEDUP_REMOVED lines=8> */
[----:B------:R-:W-:Y:S01]  /*34d0*/  DFMA R22, R12, R12, R22 ;  /* 0x0000000c0c16722b */ /* 0x000fe20000000016 */
[----:B------:R-:W-:Y:S01]  /*34e0*/  MOV R12, 0x0 ;  /* 0x00000000000c7802 */ /* 0x000fe20000000f00 */
[----:B------:R-:W-:-:S06]  /*34f0*/  IMAD.MOV.U32 R13, RZ, RZ, 0x3fd80000 ;  /* 0x3fd80000ff0d7424 */ /* 0x000fcc00078e00ff */
        /* <DEDUP_REMOVED lines=19> */
[----:B------:R-:W-:Y:S02]  /*3630*/  IMAD.MOV.U32 R15, RZ, RZ, R22 ;  /* 0x000000ffff0f7224 */ /* 0x000fe400078e0016 */
[----:B------:R-:W-:Y:S02]  /*3640*/  IMAD.MOV.U32 R22, RZ, RZ, R23 ;  /* 0x000000ffff167224 */ /* 0x000fe400078e0017 */
[----:B------:R-:W-:Y:S01]  /*3650*/  IMAD.MOV.U32 R27, RZ, RZ, R13 ;  /* 0x000000ffff1b7224 */ /* 0x000fe200078e000d */
[----:B------:R-:W-:Y:S01]  /*3660*/  MOV R13, 0x3690 ;  /* 0x00003690000d7802 */ /* 0x000fe20000000f00 */
[----:B------:R-:W-:-:S07]  /*3670*/  IMAD.MOV.U32 R23, RZ, RZ, R30 ;  /* 0x000000ffff177224 */ /* 0x000fce00078e001e */
[----:B---3--:R-:W-:Y:S05]  /*3680*/  CALL.REL.NOINC `($__internal_1_$__cuda_sm20_dsqrt_rn_f64_mediumpath_v1) ;  /* 0x0000001c00347944 */ /* 0x008fea0003c00000 */
[----:B------:R-:W-:Y:S02]  /*3690*/  IMAD.MOV.U32 R32, RZ, RZ, R34 ;  /* 0x000000ffff207224 */ /* 0x000fe400078e0022 */
[----:B------:R-:W-:-:S07]  /*36a0*/  IMAD.MOV.U32 R33, RZ, RZ, R35 ;  /* 0x000000ffff217224 */ /* 0x000fce00078e0023 */
.L_x_78:
[----:B------:R-:W-:Y:S05]  /*36b0*/  BSYNC.RECONVERGENT B3 ;  /* 0x0000000000037941 */ /* 0x000fea0003800200 */
.L_x_77:
        /* <DEDUP_REMOVED lines=20> */
[----:B---3--:R-:W-:Y:S05]  /*3800*/  CALL.REL.NOINC `($__internal_0_$__cuda_sm20_div_rn_f64_full) ;  /* 0x0000001400607944 */ /* 0x008fea0003c00000 */
[----:B------:R-:W-:Y:S02]  /*3810*/  IMAD.MOV.U32 R12, RZ, RZ, R30 ;  /* 0x000000ffff0c7224 */ /* 0x000fe400078e001e */
[----:B------:R-:W-:-:S07]  /*3820*/  IMAD.MOV.U32 R13, RZ, RZ, R31 ;  /* 0x000000ffff0d7224 */ /* 0x000fce00078e001f */
.L_x_80:
[----:B------:R-:W-:Y:S05]  /*3830*/  BSYNC.RECONVERGENT B3 ;  /* 0x0000000000037941 */ /* 0x000fea0003800200 */
.L_x_79:
[----:B------:R-:W0:Y:S01]  /*3840*/  LDCU UR4, c[0x0][0x3a8] ;  /* 0x00007500ff0477ac */ /* 0x000e220008000800 */
[----:B------:R-:W0:Y:S01]  /*3850*/  F2I.F64.TRUNC R12, R12 ;  /* 0x0000000c000c7311 */ /* 0x000e22000030d100 */
[----:B------:R-:W-:Y:S01]  /*3860*/  BSSY.RECONVERGENT B0, `(.L_x_81) ;  /* 0x0000009000007945 */ /* 0x000fe20003800200 */
[----:B0-----:R-:W-:-:S13]  /*3870*/  ISETP.GE.U32.AND P1, PT, R12, UR4, PT ;  /* 0x000000040c007c0c */ /* 0x001fda000bf26070 */
[----:B------:R-:W-:Y:S05]  /*3880*/  @P1 BRA `(.L_x_82) ;  /* 0x0000000000181947 */ /* 0x000fea0003800000 */
[----:B------:R-:W-:-:S07]  /*3890*/  LEA R23, R12, UR17, 0x3 ;  /* 0x000000110c177c11 */ /* 0x000fce000f8e18ff */
.L_x_83:
[----:B------:R-:W0:Y:S02]  /*38a0*/  LDS.64 R12, [R23] ;  /* 0x00000000170c7984 */ /* 0x000e240000000a00 */
[----:B0-----:R-:W-:-:S05]  /*38b0*/  IADD3 R14, P1, PT, R12, 0x1, RZ ;  /* 0x000000010c0e7810 */ /* 0x001fca0007f3e0ff */
[----:B------:R-:W-:-:S07]  /*38c0*/  IMAD.X R15, RZ, RZ, R13, P1 ;  /* 0x000000ffff0f7224 */ /* 0x000fce00008e060d */
[----:B------:R-:W0:Y:S02]  /*38d0*/  ATOMS.CAST.SPIN.64 P1, [R23], R12, R14 ;  /* 0x0000000c1700758d */ /* 0x000e24000182040e */
[----:B0-----:R-:W-:Y:S05]  /*38e0*/  @!P1 BRA `(.L_x_83) ;  /* 0xfffffffc00ec9947 */ /* 0x001fea000383ffff */
.L_x_82:
[----:B------:R-:W-:Y:S05]  /*38f0*/  BSYNC.RECONVERGENT B0 ;  /* 0x0000000000007941 */ /* 0x000fea0003800200 */
.L_x_81:
        /* <DEDUP_REMOVED lines=34> */
[----:B---3--:R-:W-:Y:S05]  /*3b20*/  CALL.REL.NOINC `($__internal_1_$__cuda_sm20_dsqrt_rn_f64_mediumpath_v1) ;  /* 0x00000018000c7944 */ /* 0x008fea0003c00000 */
[----:B------:R-:W-:Y:S02]  /*3b30*/  IMAD.MOV.U32 R28, RZ, RZ, R34 ;  /* 0x000000ffff1c7224 */ /* 0x000fe400078e0022 */
[----:B------:R-:W-:-:S07]  /*3b40*/  IMAD.MOV.U32 R29, RZ, RZ, R35 ;  /* 0x000000ffff1d7224 */ /* 0x000fce00078e0023 */
.L_x_85:
[----:B------:R-:W-:Y:S05]  /*3b50*/  BSYNC.RECONVERGENT B3 ;  /* 0x0000000000037941 */ /* 0x000fea0003800200 */
.L_x_84:
        /* <DEDUP_REMOVED lines=23> */
.L_x_87:
[----:B------:R-:W-:Y:S05]  /*3cd0*/  BSYNC.RECONVERGENT B3 ;  /* 0x0000000000037941 */ /* 0x000fea0003800200 */
.L_x_86:
[----:B------:R-:W0:Y:S01]  /*3ce0*/  LDCU UR4, c[0x0][0x3a8] ;  /* 0x00007500ff0477ac */ /* 0x000e220008000800 */
[----:B------:R-:W0:Y:S01]  /*3cf0*/  F2I.F64.TRUNC R12, R12 ;  /* 0x0000000c000c7311 */ /* 0x000e22000030d100 */
[----:B------:R-:W-:Y:S01]  /*3d00*/  BSSY.RECONVERGENT B0, `(.L_x_88) ;  /* 0x0000009000007945 */ /* 0x000fe20003800200 */
[----:B0-----:R-:W-:-:S13]  /*3d10*/  ISETP.GE.U32.AND P1, PT, R12, UR4, PT ;  /* 0x000000040c007c0c */ /* 0x001fda000bf26070 */
[----:B------:R-:W-:Y:S05]  /*3d20*/  @P1 BRA `(.L_x_89) ;  /* 0x0000000000181947 */ /* 0x000fea0003800000 */
[----:B------:R-:W-:-:S07]  /*3d30*/  LEA R21, R12, UR17, 0x3 ;  /* 0x000000110c157c11 */ /* 0x000fce000f8e18ff */
.L_x_90:
[----:B------:R-:W0:Y:S02]  /*3d40*/  LDS.64 R12, [R21] ;  /* 0x00000000150c7984 */ /* 0x000e240000000a00 */
[----:B0-----:R-:W-:-:S05]  /*3d50*/  IADD3 R14, P1, PT, R12, 0x1, RZ ;  /* 0x000000010c0e7810 */ /* 0x001fca0007f3e0ff */
[----:B------:R-:W-:-:S07]  /*3d60*/  IMAD.X R15, RZ, RZ, R13, P1 ;  /* 0x000000ffff0f7224 */ /* 0x000fce00008e060d */
[----:B------:R-:W0:Y:S02]  /*3d70*/  ATOMS.CAST.SPIN.64 P1, [R21], R12, R14 ;  /* 0x0000000c1500758d */ /* 0x000e24000182040e */
[----:B0-----:R-:W-:Y:S05]  /*3d80*/  @!P1 BRA `(.L_x_90) ;  /* 0xfffffffc00ec9947 */ /* 0x001fea000383ffff */
.L_x_89:
[----:B------:R-:W-:Y:S05]  /*3d90*/  BSYNC.RECONVERGENT B0 ;  /* 0x0000000000007941 */ /* 0x000fea0003800200 */
.L_x_88:
[----:B------:R-:W-:Y:S01]  /*3da0*/  IADD3 R7, PT, PT, R7, 0x4, RZ ;  /* 0x0000000407077810 */ /* 0x000fe20007ffe0ff */
[----:B------:R-:W-:Y:S01]  /*3db0*/  VIADD R6, R6, 0x20 ;  /* 0x0000002006067836 */ /* 0x000fe20000000000 */
[----:B------:R-:W-:Y:S06]  /*3dc0*/  @P0 BRA `(.L_x_91) ;  /* 0xffffffec002c0947 */ /* 0x000fec000383ffff */
[----:B------:R-:W-:Y:S05]  /*3dd0*/  BSYNC B1 ;  /* 0x0000000000017941 */ /* 0x000fea0003800000 */
.L_x_62:
[----:B------:R-:W-:-:S07]  /*3de0*/  VIADD R6, R7, 0x1 ;  /* 0x0000000107067836 */ /* 0x000fce0000000000 */
.L_x_61:
[----:B------:R-:W-:Y:S05]  /*3df0*/  BSYNC B2 ;  /* 0x0000000000027941 */ /* 0x000fea0003800000 */
.L_x_60:
[----:B------:R-:W-:-:S04]  /*3e00*/  ISETP.NE.U32.AND P0, PT, R20, RZ, PT ;  /* 0x000000ff1400720c */ /* 0x000fc80003f05070 */
[----:B------:R-:W-:-:S13]  /*3e10*/  ISETP.NE.AND.EX P0, PT, RZ, RZ, PT, P0 ;  /* 0x000000ffff00720c */ /* 0x000fda0003f05300 */
[----:B------:R-:W-:Y:S05]  /*3e20*/  @!P0 BRA `(.L_x_59) ;  /* 0x0000000c009c8947 */ /* 0x000fea0003800000 */
[----:B------:R-:W-:Y:S01]  /*3e30*/  ISETP.NE.U32.AND P0, PT, R20, 0x1, PT ;  /* 0x000000011400780c */ /* 0x000fe20003f05070 */
[----:B------:R-:W-:Y:S03]  /*3e40*/  BSSY.RECONVERGENT B1, `(.L_x_92) ;  /* 0x0000099000017945 */ /* 0x000fe60003800200 */
[----:B------:R-:W-:-:S13]  /*3e50*/  ISETP.NE.AND.EX P0, PT, RZ, RZ, PT, P0 ;  /* 0x000000ffff00720c */ /* 0x000fda0003f05300 */
[----:B------:R-:W-:Y:S05]  /*3e60*/  @!P0 BRA `(.L_x_93) ;  /* 0x0000000800588947 */ /* 0x000fea0003800000 */
[----:B------:R-:W0:Y:S01]  /*3e70*/  S2UR UR5, SR_CgaCtaId ;  /* 0x00000000000579c3 */ /* 0x000e220000008800 */
[----:B------:R-:W-:Y:S01]  /*3e80*/  LEA R7, R6, UR16, 0x3 ;  /* 0x0000001006077c11 */ /* 0x000fe2000f8e18ff */
[----:B------:R-:W-:Y:S01]  /*3e90*/  UMOV UR4, 0x400 ;  /* 0x0000040000047882 */ /* 0x000fe20000000000 */
[----:B------:R-:W-:Y:S01]  /*3ea0*/  MOV R28, 0x0 ;  /* 0x00000000001c7802 */ /* 0x000fe20000000f00 */
[----:B------:R-:W-:Y:S01]  /*3eb0*/  IMAD.MOV.U32 R29, RZ, RZ, 0x3fd80000 ;  /* 0x3fd80000ff1d7424 */ /* 0x000fe200078e00ff */
[----:B------:R-:W-:Y:S01]  /*3ec0*/  BSSY.RECONVERGENT B2, `(.L_x_94) ;  /* 0x0000027000027945 */ /* 0x000fe20003800200 */
[----:B------:R-:W1:Y:S01]  /*3ed0*/  LDS.64 R20, [R7] ;  /* 0x0000000007147984 */ /* 0x000e620000000a00 */
[----:B0-----:R-:W-:-:S06]  /*3ee0*/  ULEA UR4, UR5, UR4, 0x18 ;  /* 0x0000000405047291 */ /* 0x001fcc000f8ec0ff */
[----:B------:R-:W-:-:S05]  /*3ef0*/  LEA R19, R6, UR4, 0x3 ;  /* 0x0000000406137c11 */ /* 0x000fca000f8e18ff */
[----:B------:R-:W0:Y:S01]  /*3f00*/  LDS.64 R14, [R19] ;  /* 0x00000000130e7984 */ /* 0x000e220000000a00 */
[----:B------:R-:W-:-:S05]  /*3f10*/  IMAD R18, R3, 0x10, R19 ;  /* 0x0000001003127824 */ /* 0x000fca00078e0213 */
[----:B------:R-:W2:Y:S01]  /*3f20*/  LDS.64 R12, [R18] ;  /* 0x00000000120c7984 */ /* 0x000ea20000000a00 */
[----:B-1----:R-:W-:-:S08]  /*3f30*/  DADD R20, R10, -R20 ;  /* 0x000000000a147229 */ /* 0x002fd00000000814 */
[----:B------:R-:W-:Y:S02]  /*3f40*/  DMUL R20, R20, R20 ;  /* 0x0000001414147228 */ /* 0x000fe40000000000 */
[----:B0-----:R-:W-:Y:S02]  /*3f50*/  DADD R14, R16, -R14 ;  /* 0x00000000100e7229 */ /* 0x001fe4000000080e */
[----:B--2---:R-:W-:-:S06]  /*3f60*/  DADD R12, R8, -R12 ;  /* 0x00000000080c7229 */ /* 0x004fcc000000080c */
[----:B------:R-:W-:-:S08]  /*3f70*/  DFMA R14, R14, R14, R20 ;  /* 0x0000000e0e0e722b */ /* 0x000fd00000000014 */
        /* <DEDUP_REMOVED lines=27> */
.L_x_95:
[----:B------:R-:W-:Y:S05]  /*4130*/  BSYNC.RECONVERGENT B2 ;  /* 0x0000000000027941 */ /* 0x000fea0003800200 */
.L_x_94:
        /* <DEDUP_REMOVED lines=23> */
.L_x_97:
[----:B------:R-:W-:Y:S05]  /*42b0*/  BSYNC.RECONVERGENT B2 ;  /* 0x0000000000027941 */ /* 0x000fea0003800200 */
.L_x_96:
[----:B------:R-:W0:Y:S01]  /*42c0*/  LDCU UR4, c[0x0][0x3a8] ;  /* 0x00007500ff0477ac */ /* 0x000e220008000800 */
[----:B------:R-:W0:Y:S01]  /*42d0*/  F2I.F64.TRUNC R12, R12 ;  /* 0x0000000c000c7311 */ /* 0x000e22000030d100 */
[----:B------:R-:W-:Y:S01]  /*42e0*/  BSSY.RECONVERGENT B0, `(.L_x_98) ;  /* 0x0000009000007945 */ /* 0x000fe20003800200 */
[----:B0-----:R-:W-:-:S13]  /*42f0*/  ISETP.GE.U32.AND P0, PT, R12, UR4, PT ;  /* 0x000000040c007c0c */ /* 0x001fda000bf06070 */
[----:B------:R-:W-:Y:S05]  /*4300*/  @P0 BRA `(.L_x_99) ;  /* 0x0000000000180947 */ /* 0x000fea0003800000 */
[----:B------:R-:W-:-:S07]  /*4310*/  LEA R21, R12, UR17, 0x3 ;  /* 0x000000110c157c11 */ /* 0x000fce000f8e18ff */
.L_x_100:
[----:B------:R-:W0:Y:S02]  /*4320*/  LDS.64 R12, [R21] ;  /* 0x00000000150c7984 */ /* 0x000e240000000a00 */
[----:B0-----:R-:W-:-:S05]  /*4330*/  IADD3 R14, P0, PT, R12, 0x1, RZ ;  /* 0x000000010c0e7810 */ /* 0x001fca0007f1e0ff */
[----:B------:R-:W-:-:S07]  /*4340*/  IMAD.X R15, RZ, RZ, R13, P0 ;  /* 0x000000ffff0f7224 */ /* 0x000fce00000e060d */
[----:B------:R-:W0:Y:S02]  /*4350*/  ATOMS.CAST.SPIN.64 P0, [R21], R12, R14 ;  /* 0x0000000c1500758d */ /* 0x000e24000180040e */
[----:B0-----:R-:W-:Y:S05]  /*4360*/  @!P0 BRA `(.L_x_100) ;  /* 0xfffffffc00ec8947 */ /* 0x001fea000383ffff */
.L_x_99:
[----:B------:R-:W-:Y:S05]  /*4370*/  BSYNC.RECONVERGENT B0 ;  /* 0x0000000000007941 */ /* 0x000fea0003800200 */
.L_x_98:
        /* <DEDUP_REMOVED lines=26> */
[----:B------:R-:W-:Y:S01]  /*4520*/  MOV R14, R29 ;  /* 0x0000001d000e7202 */ /* 0x000fe20000000f00 */
[----:B------:R-:W-:Y:S01]  /*4530*/  IMAD.MOV.U32 R15, RZ, RZ, R18 ;  /* 0x000000ffff0f7224 */ /* 0x000fe200078e0012 */
[----:B------:R-:W-:Y:S01]  /*4540*/  MOV R13, 0x4590 ;  /* 0x00004590000d7802 */ /* 0x000fe20000000f00 */
[----:B------:R-:W-:Y:S02]  /*4550*/  IMAD.MOV.U32 R22, RZ, RZ, R19 ;  /* 0x000000ffff167224 */ /* 0x000fe400078e0013 */
[----:B------:R-:W-:Y:S02]  /*4560*/  IMAD.MOV.U32 R23, RZ, RZ, R24 ;  /* 0x000000ffff177224 */ /* 0x000fe400078e0018 */
[----:B------:R-:W-:-:S07]  /*4570*/  IMAD.MOV.U32 R26, RZ, RZ, R20 ;  /* 0x000000ffff1a7224 */ /* 0x000fce00078e0014 */
[----:B---3--:R-:W-:Y:S05]  /*4580*/  CALL.REL.NOINC `($__internal_1_$__cuda_sm20_dsqrt_rn_f64_mediumpath_v1) ;  /* 0x0000000c00747944 */ /* 0x008fea0003c00000 */
.L_x_102:
[----:B------:R-:W-:Y:S05]  /*4590*/  BSYNC.RECONVERGENT B2 ;  /* 0x0000000000027941 */ /* 0x000fea0003800200 */
.L_x_101:
        /* <DEDUP_REMOVED lines=18> */
[----:B---3--:R-:W-:Y:S05]  /*46c0*/  CALL.REL.NOINC `($__internal_0_$__cuda_sm20_div_rn_f64_full) ;  /* 0x0000000400b07944 */ /* 0x008fea0003c00000 */
[----:B------:R-:W-:Y:S02]  /*46d0*/  IMAD.MOV.U32 R12, RZ, RZ, R30 ;  /* 0x000000ffff0c7224 */ /* 0x000fe400078e001e */
[----:B------:R-:W-:-:S07]  /*46e0*/  IMAD.MOV.U32 R13, RZ, RZ, R31 ;  /* 0x000000ffff0d7224 */ /* 0x000fce00078e001f */
.L_x_104:
[----:B------:R-:W-:Y:S05]  /*46f0*/  BSYNC.RECONVERGENT B2 ;  /* 0x0000000000027941 */ /* 0x000fea0003800200 */
.L_x_103:
[----:B------:R-:W0:Y:S01]  /*4700*/  LDCU UR4, c[0x0][0x3a8] ;  /* 0x00007500ff0477ac */ /* 0x000e220008000800 */
[----:B------:R-:W0:Y:S01]  /*4710*/  F2I.F64.TRUNC R12, R12 ;  /* 0x0000000c000c7311 */ /* 0x000e22000030d100 */
[----:B------:R-:W-:Y:S01]  /*4720*/  BSSY.RECONVERGENT B0, `(.L_x_105) ;  /* 0x0000009000007945 */ /* 0x000fe20003800200 */
[----:B0-----:R-:W-:-:S13]  /*4730*/  ISETP.GE.U32.AND P0, PT, R12, UR4, PT ;  /* 0x000000040c007c0c */ /* 0x001fda000bf06070 */
[----:B------:R-:W-:Y:S05]  /*4740*/  @P0 BRA `(.L_x_106) ;  /* 0x0000000000180947 */ /* 0x000fea0003800000 */
[----:B------:R-:W-:-:S07]  /*4750*/  LEA R7, R12, UR17, 0x3 ;  /* 0x000000110c077c11 */ /* 0x000fce000f8e18ff */
.L_x_107:
[----:B------:R-:W0:Y:S02]  /*4760*/  LDS.64 R12, [R7] ;  /* 0x00000000070c7984 */ /* 0x000e240000000a00 */
[----:B0-----:R-:W-:-:S05]  /*4770*/  IADD3 R14, P0, PT, R12, 0x1, RZ ;  /* 0x000000010c0e7810 */ /* 0x001fca0007f1e0ff */
[----:B------:R-:W-:-:S07]  /*4780*/  IMAD.X R15, RZ, RZ, R13, P0 ;  /* 0x000000ffff0f7224 */ /* 0x000fce00000e060d */
[----:B------:R-:W0:Y:S02]  /*4790*/  ATOMS.CAST.SPIN.64 P0, [R7], R12, R14 ;  /* 0x0000000c0700758d */ /* 0x000e24000180040e */
[----:B0-----:R-:W-:Y:S05]  /*47a0*/  @!P0 BRA `(.L_x_107) ;  /* 0xfffffffc00ec8947 */ /* 0x001fea000383ffff */
.L_x_106:
[----:B------:R-:W-:Y:S05]  /*47b0*/  BSYNC.RECONVERGENT B0 ;  /* 0x0000000000007941 */ /* 0x000fea0003800200 */
.L_x_105:
[----:B------:R-:W-:-:S07]  /*47c0*/  VIADD R6, R6, 0x2 ;  /* 0x0000000206067836 */ /* 0x000fce0000000000 */
.L_x_93:
[----:B------:R-:W-:Y:S05]  /*47d0*/  BSYNC.RECONVERGENT B1 ;  /* 0x0000000000017941 */ /* 0x000fea0003800200 */
.L_x_92:
[----:B------:R-:W-:-:S04]  /*47e0*/  LOP3.LUT R5, R5, 0x1, RZ, 0xc0, !PT ;  /* 0x0000000105057812 */ /* 0x000fc800078ec0ff */
[----:B------:R-:W-:-:S04]  /*47f0*/  ISETP.NE.U32.AND P0, PT, R5, 0x1, PT ;  /* 0x000000010500780c */ /* 0x000fc80003f05070 */
[----:B------:R-:W-:-:S13]  /*4800*/  ISETP.NE.U32.AND.EX P0, PT, RZ, RZ, PT, P0 ;  /* 0x000000ffff00720c */ /* 0x000fda0003f05100 */
[----:B------:R-:W-:Y:S05]  /*4810*/  @P0 BRA `(.L_x_59) ;  /* 0x0000000400200947 */ /* 0x000fea0003800000 */
[----:B------:R-:W0:Y:S01]  /*4820*/  S2UR UR5, SR_CgaCtaId ;  /* 0x00000000000579c3 */ /* 0x000e220000008800 */
[----:B------:R-:W-:Y:S01]  /*4830*/  LEA R5, R6, UR16, 0x3 ;  /* 0x0000001006057c11 */ /* 0x000fe2000f8e18ff */
[----:B------:R-:W-:Y:S01]  /*4840*/  UMOV UR4, 0x400 ;  /* 0x0000040000047882 */ /* 0x000fe20000000000 */
[----:B------:R-:W-:Y:S03]  /*4850*/  BSSY.RECONVERGENT B1, `(.L_x_108) ;  /* 0x0000024000017945 */ /* 0x000fe60003800200 */
[----:B------:R-:W1:Y:S01]  /*4860*/  LDS.64 R12, [R5] ;  /* 0x00000000050c7984 */ /* 0x000e620000000a00 */
[----:B0-----:R-:W-:-:S06]  /*4870*/  ULEA UR4, UR5, UR4, 0x18 ;  /* 0x0000000405047291 */ /* 0x001fcc000f8ec0ff */
[----:B------:R-:W-:-:S04]  /*4880*/  LEA R18, R6, UR4, 0x3 ;  /* 0x0000000406127c11 */ /* 0x000fc8000f8e18ff */
[----:B------:R-:W-:Y:S01]  /*4890*/  LEA R3, R3, R18, 0x4 ;  /* 0x0000001203037211 */ /* 0x000fe200078e20ff */
[----:B------:R-:W0:Y:S04]  /*48a0*/  LDS.64 R6, [R18] ;  /* 0x0000000012067984 */ /* 0x000e280000000a00 */
[----:B------:R-:W2:Y:S01]  /*48b0*/  LDS.64 R14, [R3] ;  /* 0x00000000030e7984 */ /* 0x000ea20000000a00 */
[----:B-1----:R-:W-:-:S08]  /*48c0*/  DADD R12, R10, -R12 ;  /* 0x000000000a0c7229 */ /* 0x002fd0000000080c */
[----:B------:R-:W-:Y:S02]  /*48d0*/  DMUL R12, R12, R12 ;  /* 0x0000000c0c0c7228 */ /* 0x000fe40000000000 */
[----:B0-----:R-:W-:Y:S02]  /*48e0*/  DADD R6, R16, -R6 ;  /* 0x0000000010067229 */ /* 0x001fe40000000806 */
[----:B--2---:R-:W-:Y:S01]  /*48f0*/  DADD R14, R8, -R14 ;  /* 0x00000000080e7229 */ /* 0x004fe2000000080e */
[----:B------:R-:W-:-:S05]  /*4900*/  IMAD.MOV.U32 R8, RZ, RZ, 0x0 ;  /* 0x00000000ff087424 */ /* 0x000fca00078e00ff */
[----:B------:R-:W-:Y:S01]  /*4910*/  DFMA R12, R6, R6, R12 ;  /* 0x00000006060c722b */ /* 0x000fe2000000000c */
[----:B------:R-:W-:-:S07]  /*4920*/  IMAD.MOV.U32 R9, RZ, RZ, 0x3fd80000 ;  /* 0x3fd80000ff097424 */ /* 0x000fce00078e00ff */
        /* <DEDUP_REMOVED lines=10> */
[----:B------:R-:W-:Y:S01]  /*49d0*/  VIADD R7, R13, 0xfff00000 ;  /* 0xfff000000d077836 */ /* 0x000fe20000000000 */
[----:B------:R-:W-:-:S05]  /*49e0*/  MOV R6, R12 ;  /* 0x0000000c00067202 */ /* 0x000fca0000000f00 */
        /* <DEDUP_REMOVED lines=8> */
[----:B------:R-:W-:-:S07]  /*4a70*/  IMAD.MOV.U32 R23, RZ, RZ, R24 ;  /* 0x000000ffff177224 */ /* 0x000fce00078e0018 */
[----:B---3--:R-:W-:Y:S05]  /*4a80*/  CALL.REL.NOINC `($__internal_1_$__cuda_sm20_dsqrt_rn_f64_mediumpath_v1) ;  /* 0x0000000800347944 */ /* 0x008fea0003c00000 */
.L_x_109:
[----:B------:R-:W-:Y:S05]  /*4a90*/  BSYNC.RECONVERGENT B1 ;  /* 0x0000000000017941 */ /* 0x000fea0003800200 */
.L_x_108:
        /* <DEDUP_REMOVED lines=21> */
.L_x_111:
[----:B------:R-:W-:Y:S05]  /*4bf0*/  BSYNC.RECONVERGENT B1 ;  /* 0x0000000000017941 */ /* 0x000fea0003800200 */
.L_x_110:
[----:B------:R-:W0:Y:S01]  /*4c00*/  LDCU UR4, c[0x0][0x3a8] ;  /* 0x00007500ff0477ac */ /* 0x000e220008000800 */
[----:B------:R-:W0:Y:S02]  /*4c10*/  F2I.F64.TRUNC R6, R6 ;  /* 0x0000000600067311 */ /* 0x000e24000030d100 */
[----:B0-----:R-:W-:-:S13]  /*4c20*/  ISETP.GE.U32.AND P0, PT, R6, UR4, PT ;  /* 0x0000000406007c0c */ /* 0x001fda000bf06070 */
[----:B------:R-:W-:Y:S05]  /*4c30*/  @P0 BRA `(.L_x_59) ;  /* 0x0000000000180947 */ /* 0x000fea0003800000 */
[----:B------:R-:W-:-:S07]  /*4c40*/  LEA R3, R6, UR17, 0x3 ;  /* 0x0000001106037c11 */ /* 0x000fce000f8e18ff */
.L_x_112:
[----:B---3--:R-:W0:Y:S02]  /*4c50*/  LDS.64 R4, [R3] ;  /* 0x0000000003047984 */ /* 0x008e240000000a00 */
[----:B0-----:R-:W-:-:S05]  /*4c60*/  IADD3 R6, P0, PT, R4, 0x1, RZ ;  /* 0x0000000104067810 */ /* 0x001fca0007f1e0ff */
[----:B------:R-:W-:-:S07]  /*4c70*/  IMAD.X R7, RZ, RZ, R5, P0 ;  /* 0x000000ffff077224 */ /* 0x000fce00000e0605 */
[----:B------:R-:W0:Y:S02]  /*4c80*/  ATOMS.CAST.SPIN.64 P0, [R3], R4, R6 ;  /* 0x000000040300758d */ /* 0x000e240001800406 */
[----:B0-----:R-:W-:Y:S05]  /*4c90*/  @!P0 BRA `(.L_x_112) ;  /* 0xfffffffc00ec8947 */ /* 0x001fea000383ffff */
.L_x_59:
[----:B------:R-:W0:Y:S01]  /*4ca0*/  LDC R3, c[0x0][0x3a8] ;  /* 0x0000ea00ff037b82 */ /* 0x000e220000000800 */
[----:B------:R-:W-:Y:S07]  /*4cb0*/  WARPSYNC.ALL ;  /* 0x0000000000007948 */ /* 0x000fee0003800000 */
[----:B------:R-:W-:Y:S01]  /*4cc0*/  BAR.SYNC.DEFER_BLOCKING 0x0 ;  /* 0x0000000000007b1d */ /* 0x000fe20000010000 */
[----:B0-----:R-:W-:-:S13]  /*4cd0*/  ISETP.GE.U32.AND P0, PT, R0, R3, PT ;  /* 0x000000030000720c */ /* 0x001fda0003f06070 */
[----:B------:R-:W-:Y:S05]  /*4ce0*/  @P0 EXIT ;  /* 0x000000000000094d */ /* 0x000fea0003800000 */
[----:B------:R-:W0:Y:S02]  /*4cf0*/  LDC.64 R8, c[0x0][0x3a0] ;  /* 0x0000e800ff087b82 */ /* 0x000e240000000a00 */
.L_x_113:
[----:B-1-3--:R-:W-:Y:S01]  /*4d00*/  LEA R4, R0, UR17, 0x3 ;  /* 0x0000001100047c11 */ /* 0x00afe2000f8e18ff */
[----:B------:R-:W-:Y:S01]  /*4d10*/  IMAD R7, R2, R0, UR12 ;  /* 0x0000000c02077e24 */ /* 0x000fe2000f8e0200 */
[----:B------:R-:W-:-:S03]  /*4d20*/  IADD3 R0, PT, PT, R0, UR13, RZ ;  /* 0x0000000d00007c10 */ /* 0x000fc6000fffe0ff */
[----:B0-----:R-:W-:Y:S01]  /*4d30*/  IMAD.WIDE.U32 R6, R7, 0x8, R8 ;  /* 0x0000000807067825 */ /* 0x001fe200078e0008 */
[----:B------:R-:W0:Y:S01]  /*4d40*/  LDS.64 R4, [R4] ;  /* 0x0000000004047984 */ /* 0x000e220000000a00 */
[----:B------:R-:W-:-:S03]  /*4d50*/  ISETP.GE.U32.AND P0, PT, R0, R3, PT ;  /* 0x000000030000720c */ /* 0x000fc60003f06070 */
[----:B0-----:R1:W-:Y:S10]  /*4d60*/  STG.E.64 desc[UR10][R6.64], R4 ;  /* 0x0000000406007986 */ /* 0x0013f4000c101b0a */
[----:B------:R-:W-:Y:S05]  /*4d70*/  @!P0 BRA `(.L_x_113) ;  /* 0xfffffffc00e08947 */ /* 0x000fea000383ffff */
[----:B------:R-:W-:Y:S05]  /*4d80*/  EXIT ;  /* 0x000000000000794d */ /* 0x000fea0003800000 */
        .weak           $__internal_0_$__cuda_sm20_div_rn_f64_full
        .type           $__internal_0_$__cuda_sm20_div_rn_f64_full,@function
        .size           $__internal_0_$__cuda_sm20_div_rn_f64_full,($__internal_1_$__cuda_sm20_dsqrt_rn_f64_mediumpath_v1 - $__internal_0_$__cuda_sm20_div_rn_f64_full)
$__internal_0_$__cuda_sm20_div_rn_f64_full:
[C---:B------:R-:W-:Y:S01]  /*4d90*/  FSETP.GEU.AND P3, PT, |R35|.reuse, 1.469367938527859385e-39, PT ;  /* 0x001000002300780b */ /* 0x040fe20003f6e200 */
[----:B------:R-:W-:Y:S01]  /*4da0*/  IMAD.U32 R32, RZ, RZ, UR18 ;  /* 0x00000012ff207e24 */ /* 0x000fe2000f8e00ff */
[C---:B------:R-:W-:Y:S01]  /*4db0*/  FSETP.GEU.AND P1, PT, |R4|.reuse, 1.469367938527859385e-39, PT ;  /* 0x001000000400780b */ /* 0x040fe20003f2e200 */
[----:B------:R-:W-:Y:S01]  /*4dc0*/  IMAD.MOV.U32 R33, RZ, RZ, R4 ;  /* 0x000000ffff217224 */ /* 0x000fe200078e0004 */
[----:B------:R-:W-:Y:S01]  /*4dd0*/  LOP3.LUT R12, R4, 0x800fffff, RZ, 0xc0, !PT ;  /* 0x800fffff040c7812 */ /* 0x000fe200078ec0ff */
[----:B------:R-:W-:Y:S01]  /*4de0*/  IMAD.U32 R22, RZ, RZ, UR18 ;  /* 0x00000012ff167e24 */ /* 0x000fe2000f8e00ff */
[----:B------:R-:W-:Y:S01]  /*4df0*/  LOP3.LUT R28, R35, 0x7ff00000, RZ, 0xc0, !PT ;  /* 0x7ff00000231c7812 */ /* 0x000fe200078ec0ff */
[----:B------:R-:W-:Y:S01]  /*4e00*/  IMAD.MOV.U32 R26, RZ, RZ, 0x1ca00000 ;  /* 0x1ca00000ff1a7424 */ /* 0x000fe200078e00ff */
[----:B------:R-:W-:Y:S01]  /*4e10*/  LOP3.LUT R23, R12, 0x3ff00000, RZ, 0xfc, !PT ;  /* 0x3ff000000c177812 */ /* 0x000fe200078efcff */
[----:B------:R-:W-:Y:S01]  /*4e20*/  IMAD.MOV.U32 R14, RZ, RZ, 0x1 ;  /* 0x00000001ff0e7424 */ /* 0x000fe200078e00ff */
[----:B------:R-:W-:Y:S01]  /*4e30*/  LOP3.LUT R29, R4, 0x7ff00000, RZ, 0xc0, !PT ;  /* 0x7ff00000041d7812 */ /* 0x000fe200078ec0ff */
[----:B------:R-:W-:Y:S01]  /*4e40*/  IMAD.MOV.U32 R25, RZ, RZ, R28 ;  /* 0x000000ffff197224 */ /* 0x000fe200078e001c */
[----:B------:R-:W-:Y:S01]  /*4e50*/  BSSY.RECONVERGENT B0, `(.L_x_114) ;  /* 0x000004d000007945 */ /* 0x000fe20003800200 */
[----:B------:R-:W-:Y:S01]  /*4e60*/  @!P3 LOP3.LUT R12, R33, 0x7ff00000, RZ, 0xc0, !PT ;  /* 0x7ff00000210cb812 */ /* 0x000fe200078ec0ff */
[----:B------:R-:W-:Y:S01]  /*4e70*/  @!P3 IMAD.MOV.U32 R30, RZ, RZ, RZ ;  /* 0x000000ffff1eb224 */ /* 0x000fe200078e00ff */
[----:B------:R-:W-:Y:S01]  /*4e80*/  @!P1 DMUL R22, R32, 8.98846567431157953865e+307 ;  /* 0x7fe0000020169828 */ /* 0x000fe20000000000 */
[----:B------:R-:W-:-:S02]  /*4e90*/  ISETP.GE.U32.AND P2, PT, R28, R29, PT ;  /* 0x0000001d1c00720c */ /* 0x000fc40003f46070 */
[----:B------:R-:W-:Y:S02]  /*4ea0*/  @!P3 ISETP.GE.U32.AND P4, PT, R28, R12, PT ;  /* 0x0000000c1c00b20c */ /* 0x000fe40003f86070 */
[C---:B------:R-:W-:Y:S01]  /*4eb0*/  SEL R13, R26.reuse, 0x63400000, !P2 ;  /* 0x634000001a0d7807 */ /* 0x040fe20005000000 */
[----:B------:R-:W0:Y:S01]  /*4ec0*/  MUFU.RCP64H R15, R23 ;  /* 0x00000017000f7308 */ /* 0x000e220000001800 */
[----:B------:R-:W-:Y:S02]  /*4ed0*/  @!P3 SEL R12, R26, 0x63400000, !P4 ;  /* 0x634000001a0cb807 */ /* 0x000fe40006000000 */
[--C-:B------:R-:W-:Y:S02]  /*4ee0*/  LOP3.LUT R13, R13, 0x800fffff, R35.reuse, 0xf8, !PT ;  /* 0x800fffff0d0d7812 */ /* 0x100fe400078ef823 */
[----:B------:R-:W-:Y:S02]  /*4ef0*/  @!P3 LOP3.LUT R12, R12, 0x80000000, R35, 0xf8, !PT ;  /* 0x800000000c0cb812 */ /* 0x000fe400078ef823 */
[----:B------:R-:W-:-:S02]  /*4f00*/  @!P1 LOP3.LUT R29, R23, 0x7ff00000, RZ, 0xc0, !PT ;  /* 0x7ff00000171d9812 */ /* 0x000fc400078ec0ff */
[----:B------:R-:W-:Y:S02]  /*4f10*/  @!P3 LOP3.LUT R31, R12, 0x100000, RZ, 0xfc, !PT ;  /* 0x001000000c1fb812 */ /* 0x000fe400078efcff */
[----:B------:R-:W-:-:S06]  /*4f20*/  MOV R12, R34 ;  /* 0x00000022000c7202 */ /* 0x000fcc0000000f00 */
[----:B------:R-:W-:Y:S02]  /*4f30*/  @!P3 DFMA R12, R12, 2, -R30 ;  /* 0x400000000c0cb82b */ /* 0x000fe4000000081e */
[----:B0-----:R-:W-:-:S08]  /*4f40*/  DFMA R30, R14, -R22, 1 ;  /* 0x3ff000000e1e742b */ /* 0x001fd00000000816 */
[----:B------:R-:W-:Y:S01]  /*4f50*/  DFMA R30, R30, R30, R30 ;  /* 0x0000001e1e1e722b */ /* 0x000fe2000000001e */
[----:B------:R-:W-:-:S07]  /*4f60*/  @!P3 LOP3.LUT R25, R13, 0x7ff00000, RZ, 0xc0, !PT ;  /* 0x7ff000000d19b812 */ /* 0x000fce00078ec0ff */
[----:B------:R-:W-:-:S08]  /*4f70*/  DFMA R14, R14, R30, R14 ;  /* 0x0000001e0e0e722b */ /* 0x000fd0000000000e */
[----:B------:R-:W-:-:S08]  /*4f80*/  DFMA R36, R14, -R22, 1 ;  /* 0x3ff000000e24742b */ /* 0x000fd00000000816 */
[----:B------:R-:W-:-:S08]  /*4f90*/  DFMA R36, R14, R36, R14 ;  /* 0x000000240e24722b */ /* 0x000fd0000000000e */
[----:B------:R-:W-:-:S08]  /*4fa0*/  DMUL R30, R36, R12 ;  /* 0x0000000c241e7228 */ /* 0x000fd00000000000 */
[----:B------:R-:W-:-:S08]  /*4fb0*/  DFMA R14, R30, -R22, R12 ;  /* 0x800000161e0e722b */ /* 0x000fd0000000000c */
[----:B------:R-:W-:Y:S01]  /*4fc0*/  DFMA R14, R36, R14, R30 ;  /* 0x0000000e240e722b */ /* 0x000fe2000000001e */
[----:B------:R-:W-:-:S05]  /*4fd0*/  VIADD R30, R25, 0xffffffff ;  /* 0xffffffff191e7836 */ /* 0x000fca0000000000 */
[----:B------:R-:W-:Y:S02]  /*4fe0*/  ISETP.GT.U32.AND P1, PT, R30, 0x7feffffe, PT ;  /* 0x7feffffe1e00780c */ /* 0x000fe40003f24070 */
[----:B------:R-:W-:-:S04]  /*4ff0*/  IADD3 R30, PT, PT, R29, -0x1, RZ ;  /* 0xffffffff1d1e7810 */ /* 0x000fc80007ffe0ff */
[----:B------:R-:W-:-:S13]  /*5000*/  ISETP.GT.U32.OR P1, PT, R30, 0x7feffffe, P1 ;  /* 0x7feffffe1e00780c */ /* 0x000fda0000f24470 */
[----:B------:R-:W-:Y:S05]  /*5010*/  @P1 BRA `(.L_x_115) ;  /* 0x00000000006c1947 */ /* 0x000fea0003800000 */
[----:B------:R-:W-:-:S04]  /*5020*/  LOP3.LUT R25, R33, 0x7ff00000, RZ, 0xc0, !PT ;  /* 0x7ff0000021197812 */ /* 0x000fc800078ec0ff */
[CC--:B------:R-:W-:Y:S02]  /*5030*/  VIADDMNMX R29, R28.reuse, -R25.reuse, 0xb9600000, !PT ;  /* 0xb96000001c1d7446 */ /* 0x0c0fe40007800919 */
[----:B------:R-:W-:Y:S01]  /*5040*/  ISETP.GE.U32.AND P1, PT, R28, R25, PT ;  /* 0x000000191c00720c */ /* 0x000fe20003f26070 */
[----:B------:R-:W-:Y:S01]  /*5050*/  IMAD.MOV.U32 R28, RZ, RZ, RZ ;  /* 0x000000ffff1c7224 */ /* 0x000fe200078e00ff */
[----:B------:R-:W-:Y:S02]  /*5060*/  VIMNMX R29, PT, PT, R29, 0x46a00000, PT ;  /* 0x46a000001d1d7848 */ /* 0x000fe40003fe0100 */
[----:B------:R-:W-:-:S05]  /*5070*/  SEL R26, R26, 0x63400000, !P1 ;  /* 0x634000001a1a7807 */ /* 0x000fca0004800000 */
[----:B------:R-:W-:-:S04]  /*5080*/  IMAD.IADD R26, R29, 0x1, -R26 ;  /* 0x000000011d1a7824 */ /* 0x000fc800078e0a1a */
[----:B------:R-:W-:-:S06]  /*5090*/  VIADD R29, R26, 0x7fe00000 ;  /* 0x7fe000001a1d7836 */ /* 0x000fcc0000000000 */
[----:B------:R-:W-:-:S10]  /*50a0*/  DMUL R30, R14, R28 ;  /* 0x0000001c0e1e7228 */ /* 0x000fd40000000000 */
[----:B------:R-:W-:-:S13]  /*50b0*/  FSETP.GTU.AND P1, PT, |R31|, 1.469367938527859385e-39, PT ;  /* 0x001000001f00780b */ /* 0x000fda0003f2c200 */
[----:B------:R-:W-:Y:S05]  /*50c0*/  @P1 BRA `(.L_x_116) ;  /* 0x0000000000941947 */ /* 0x000fea0003800000 */
[----:B------:R-:W-:Y:S01]  /*50d0*/  DFMA R12, R14, -R22, R12 ;  /* 0x800000160e0c722b */ /* 0x000fe2000000000c */
[----:B------:R-:W-:-:S09]  /*50e0*/  IMAD.MOV.U32 R28, RZ, RZ, RZ ;  /* 0x000000ffff1c7224 */ /* 0x000fd200078e00ff */
[C---:B------:R-:W-:Y:S02]  /*50f0*/  FSETP.NEU.AND P1, PT, R13.reuse, RZ, PT ;  /* 0x000000ff0d00720b */ /* 0x040fe40003f2d000 */
[----:B------:R-:W-:-:S04]  /*5100*/  LOP3.LUT R12, R13, 0x80000000, R33, 0x48, !PT ;  /* 0x800000000d0c7812 */ /* 0x000fc800078e4821 */
[----:B------:R-:W-:-:S07]  /*5110*/  LOP3.LUT R29, R12, R29, RZ, 0xfc, !PT ;  /* 0x0000001d0c1d7212 */ /* 0x000fce00078efcff */
[----:B------:R-:W-:Y:S05]  /*5120*/  @!P1 BRA `(.L_x_116) ;  /* 0x00000000007c9947 */ /* 0x000fea0003800000 */
[C---:B------:R-:W-:Y:S01]  /*5130*/  IADD3 R23, PT, PT, -R26.reuse, RZ, RZ ;  /* 0x000000ff1a177210 */ /* 0x040fe20007ffe1ff */
[----:B------:R-:W-:Y:S01]  /*5140*/  IMAD.MOV.U32 R22, RZ, RZ, RZ ;  /* 0x000000ffff167224 */ /* 0x000fe200078e00ff */
[----:B------:R-:W-:-:S05]  /*5150*/  IADD3 R13, PT, PT, -R26, -0x43300000, RZ ;  /* 0xbcd000001a0d7810 */ /* 0x000fca0007ffe1ff */
[----:B------:R-:W-:Y:S02]  /*5160*/  DFMA R22, R30, -R22, R14 ;  /* 0x800000161e16722b */ /* 0x000fe4000000000e */
[----:B------:R-:W-:-:S08]  /*5170*/  DMUL.RP R14, R14, R28 ;  /* 0x0000001c0e0e7228 */ /* 0x000fd00000008000 */
[----:B------:R-:W-:Y:S02]  /*5180*/  FSETP.NEU.AND P1, PT, |R23|, R13, PT ;  /* 0x0000000d1700720b */ /* 0x000fe40003f2d200 */
[----:B------:R-:W-:Y:S02]  /*5190*/  LOP3.LUT R13, R15, R12, RZ, 0x3c, !PT ;  /* 0x0000000c0f0d7212 */ /* 0x000fe400078e3cff */
[----:B------:R-:W-:Y:S02]  /*51a0*/  FSEL R30, R14, R30, !P1 ;  /* 0x0000001e0e1e7208 */ /* 0x000fe40004800000 */
[----:B------:R-:W-:Y:S01]  /*51b0*/  FSEL R31, R13, R31, !P1 ;  /* 0x0000001f0d1f7208 */ /* 0x000fe20004800000 */
[----:B------:R-:W-:Y:S06]  /*51c0*/  BRA `(.L_x_116) ;  /* 0x0000000000547947 */ /* 0x000fec0003800000 */
.L_x_115:
[----:B------:R-:W-:-:S14]  /*51d0*/  DSETP.NAN.AND P1, PT, R34, R34, PT ;  /* 0x000000222200722a */ /* 0x000fdc0003f28000 */
[----:B------:R-:W-:Y:S05]  /*51e0*/  @P1 BRA `(.L_x_117) ;  /* 0x0000000000441947 */ /* 0x000fea0003800000 */
[----:B------:R-:W-:-:S14]  /*51f0*/  DSETP.NAN.AND P1, PT, R32, R32, PT ;  /* 0x000000202000722a */ /* 0x000fdc0003f28000 */
[----:B------:R-:W-:Y:S05]  /*5200*/  @P1 BRA `(.L_x_118) ;  /* 0x0000000000301947 */ /* 0x000fea0003800000 */
[----:B------:R-:W-:Y:S01]  /*5210*/  ISETP.NE.AND P1, PT, R25, R29, PT ;  /* 0x0000001d1900720c */ /* 0x000fe20003f25270 */
[----:B------:R-:W-:Y:S02]  /*5220*/  IMAD.MOV.U32 R30, RZ, RZ, 0x0 ;  /* 0x00000000ff1e7424 */ /* 0x000fe400078e00ff */
[----:B------:R-:W-:-:S10]  /*5230*/  IMAD.MOV.U32 R31, RZ, RZ, -0x80000 ;  /* 0xfff80000ff1f7424 */ /* 0x000fd400078e00ff */
[----:B------:R-:W-:Y:S05]  /*5240*/  @!P1 BRA `(.L_x_116) ;  /* 0x0000000000349947 */ /* 0x000fea0003800000 */
[----:B------:R-:W-:Y:S02]  /*5250*/  ISETP.NE.AND P1, PT, R25, 0x7ff00000, PT ;  /* 0x7ff000001900780c */ /* 0x000fe40003f25270 */
[----:B------:R-:W-:Y:S02]  /*5260*/  LOP3.LUT R31, R35, 0x80000000, R33, 0x48, !PT ;  /* 0x80000000231f7812 */ /* 0x000fe400078e4821 */
[----:B------:R-:W-:-:S13]  /*5270*/  ISETP.EQ.OR P1, PT, R29, RZ, !P1 ;  /* 0x000000ff1d00720c */ /* 0x000fda0004f22670 */
[----:B------:R-:W-:Y:S01]  /*5280*/  @P1 LOP3.LUT R12, R31, 0x7ff00000, RZ, 0xfc, !PT ;  /* 0x7ff000001f0c1812 */ /* 0x000fe200078efcff */
[----:B------:R-:W-:Y:S01]  /*5290*/  @!P1 IMAD.MOV.U32 R30, RZ, RZ, RZ ;  /* 0x000000ffff1e9224 */ /* 0x000fe200078e00ff */
[----:B------:R-:W-:-:S03]  /*52a0*/  @P1 MOV R30, RZ ;  /* 0x000000ff001e1202 */ /* 0x000fc60000000f00 */
[----:B------:R-:W-:Y:S01]  /*52b0*/  @P1 IMAD.MOV.U32 R31, RZ, RZ, R12 ;  /* 0x000000ffff1f1224 */ /* 0x000fe200078e000c */
[----:B------:R-:W-:Y:S06]  /*52c0*/  BRA `(.L_x_116) ;  /* 0x0000000000147947 */ /* 0x000fec0003800000 */
.L_x_118:
[----:B------:R-:W-:Y:S01]  /*52d0*/  LOP3.LUT R31, R33, 0x80000, RZ, 0xfc, !PT ;  /* 0x00080000211f7812 */ /* 0x000fe200078efcff */
[----:B------:R-:W-:Y:S01]  /*52e0*/  IMAD.MOV.U32 R30, RZ, RZ, R32 ;  /* 0x000000ffff1e7224 */ /* 0x000fe200078e0020 */
[----:B------:R-:W-:Y:S06]  /*52f0*/  BRA `(.L_x_116) ;  /* 0x0000000000087947 */ /* 0x000fec0003800000 */
.L_x_117:
[----:B------:R-:W-:Y:S01]  /*5300*/  LOP3.LUT R31, R35, 0x80000, RZ, 0xfc, !PT ;  /* 0x00080000231f7812 */ /* 0x000fe200078efcff */
[----:B------:R-:W-:-:S07]  /*5310*/  IMAD.MOV.U32 R30, RZ, RZ, R34 ;  /* 0x000000ffff1e7224 */ /* 0x000fce00078e0022 */
.L_x_116:
[----:B------:R-:W-:Y:S05]  /*5320*/  BSYNC.RECONVERGENT B0 ;  /* 0x0000000000007941 */ /* 0x000fea0003800200 */
.L_x_114:
[----:B------:R-:W-:Y:S02]  /*5330*/  HFMA2 R13, -RZ, RZ, 0, 0 ;  /* 0x00000000ff0d7431 */ /* 0x000fe400000001ff */
[----:B------:R-:W-:-:S04]  /*5340*/  IMAD.MOV.U32 R12, RZ, RZ, R27 ;  /* 0x000000ffff0c7224 */ /* 0x000fc800078e001b */
[----:B------:R-:W-:Y:S05]  /*5350*/  RET.REL.NODEC R12 `(_Z36kernel_shared_mem_with_privatizationPdS_S_yP10hist_entryjd) ;  /* 0xffffffac0c287950 */ /* 0x000fea0003c3ffff */
        .weak           $__internal_1_$__cuda_sm20_dsqrt_rn_f64_mediumpath_v1
        .type           $__internal_1_$__cuda_sm20_dsqrt_rn_f64_mediumpath_v1,@function
        .size           $__internal_1_$__cuda_sm20_dsqrt_rn_f64_mediumpath_v1,(.L_x_243 - $__internal_1_$__cuda_sm20_dsqrt_rn_f64_mediumpath_v1)
$__internal_1_$__cuda_sm20_dsqrt_rn_f64_mediumpath_v1:
[----:B------:R-:W-:Y:S01]  /*5360*/  ISETP.GE.U32.AND P1, PT, R26, -0x3400000, PT ;  /* 0xfcc000001a00780c */ /* 0x000fe20003f26070 */
[----:B------:R-:W-:Y:S01]  /*5370*/  IMAD.MOV.U32 R29, RZ, RZ, R14 ;  /* 0x000000ffff1d7224 */ /* 0x000fe200078e000e */
[----:B------:R-:W-:Y:S01]  /*5380*/  BSSY.RECONVERGENT B0, `(.L_x_119) ;  /* 0x0000028000007945 */ /* 0x000fe20003800200 */
[----:B------:R-:W-:Y:S02]  /*5390*/  IMAD.MOV.U32 R14, RZ, RZ, R15 ;  /* 0x000000ffff0e7224 */ /* 0x000fe400078e000f */
[----:B------:R-:W-:Y:S01]  /*53a0*/  IMAD.MOV.U32 R15, RZ, RZ, R22 ;  /* 0x000000ffff0f7224 */ /* 0x000fe200078e0016 */
[----:B------:R-:W-:Y:S01]  /*53b0*/  MOV R22, R23 ;  /* 0x0000001700167202 */ /* 0x000fe20000000f00 */
[----:B------:R-:W-:Y:S02]  /*53c0*/  IMAD.MOV.U32 R26, RZ, RZ, R12 ;  /* 0x000000ffff1a7224 */ /* 0x000fe400078e000c */
[----:B------:R-:W-:-:S04]  /*53d0*/  IMAD.MOV.U32 R23, RZ, RZ, R25 ;  /* 0x000000ffff177224 */ /* 0x000fc800078e0019 */
[----:B------:R-:W-:Y:S05]  /*53e0*/  @!P1 BRA `(.L_x_120) ;  /* 0x0000000000209947 */ /* 0x000fea0003800000 */
[----:B------:R-:W-:-:S10]  /*53f0*/  DFMA.RM R22, R14, R26, R22 ;  /* 0x0000001a0e16722b */ /* 0x000fd40000004016 */
[----:B------:R-:W-:-:S05]  /*5400*/  IADD3 R14, P1, PT, R22, 0x1, RZ ;  /* 0x00000001160e7810 */ /* 0x000fca0007f3e0ff */
[----:B------:R-:W-:-:S06]  /*5410*/  IMAD.X R15, RZ, RZ, R23, P1 ;  /* 0x000000ffff0f7224 */ /* 0x000fcc00008e0617 */
[----:B------:R-:W-:-:S08]  /*5420*/  DFMA.RP R28, -R22, R14, R28 ;  /* 0x0000000e161c722b */ /* 0x000fd0000000811c */
[----:B------:R-:W-:-:S06]  /*5430*/  DSETP.GT.AND P1, PT, R28, RZ, PT ;  /* 0x000000ff1c00722a */ /* 0x000fcc0003f24000 */
[----:B------:R-:W-:Y:S02]  /*5440*/  FSEL R14, R14, R22, P1 ;  /* 0x000000160e0e7208 */ /* 0x000fe40000800000 */
[----:B------:R-:W-:Y:S01]  /*5450*/  FSEL R15, R15, R23, P1 ;  /* 0x000000170f0f7208 */ /* 0x000fe20000800000 */
[----:B------:R-:W-:Y:S06]  /*5460*/  BRA `(.L_x_121) ;  /* 0x0000000000647947 */ /* 0x000fec0003800000 */
.L_x_120:
[----:B------:R-:W-:-:S14]  /*5470*/  DSETP.NE.AND P1, PT, R28, RZ, PT ;  /* 0x000000ff1c00722a */ /* 0x000fdc0003f25000 */
[----:B------:R-:W-:Y:S05]  /*5480*/  @!P1 BRA `(.L_x_122) ;  /* 0x0000000000589947 */ /* 0x000fea0003800000 */
[----:B------:R-:W-:-:S13]  /*5490*/  ISETP.GE.AND P1, PT, R29, RZ, PT ;  /* 0x000000ff1d00720c */ /* 0x000fda0003f26270 */
[----:B------:R-:W-:Y:S02]  /*54a0*/  @!P1 IMAD.MOV.U32 R14, RZ, RZ, 0x0 ;  /* 0x00000000ff0e9424 */ /* 0x000fe400078e00ff */
[----:B------:R-:W-:Y:S01]  /*54b0*/  @!P1 IMAD.MOV.U32 R15, RZ, RZ, -0x80000 ;  /* 0xfff80000ff0f9424 */ /* 0x000fe200078e00ff */
[----:B------:R-:W-:Y:S06]  /*54c0*/  @!P1 BRA `(.L_x_121) ;  /* 0x00000000004c9947 */ /* 0x000fec0003800000 */
[----:B------:R-:W-:-:S13]  /*54d0*/  ISETP.GT.AND P1, PT, R29, 0x7fefffff, PT ;  /* 0x7fefffff1d00780c */ /* 0x000fda0003f24270 */
[----:B------:R-:W-:Y:S05]  /*54e0*/  @P1 BRA `(.L_x_122) ;  /* 0x0000000000401947 */ /* 0x000fea0003800000 */
[----:B------:R-:W-:Y:S01]  /*54f0*/  DMUL R28, R28, 8.11296384146066816958e+31 ;  /* 0x469000001c1c7828 */ /* 0x000fe20000000000 */
[----:B------:R-:W-:Y:S01]  /*5500*/  MOV R26, RZ ;  /* 0x000000ff001a7202 */ /* 0x000fe20000000f00 */
[----:B------:R-:W-:Y:S02]  /*5510*/  IMAD.MOV.U32 R14, RZ, RZ, 0x0 ;  /* 0x00000000ff0e7424 */ /* 0x000fe400078e00ff */
[----:B------:R-:W-:Y:S02]  /*5520*/  IMAD.MOV.U32 R15, RZ, RZ, 0x3fd80000 ;  /* 0x3fd80000ff0f7424 */ /* 0x000fe400078e00ff */
[----:B------:R-:W0:Y:S02]  /*5530*/  MUFU.RSQ64H R27, R29 ;  /* 0x0000001d001b7308 */ /* 0x000e240000001c00 */
[----:B0-----:R-:W-:-:S08]  /*5540*/  DMUL R22, R26, R26 ;  /* 0x0000001a1a167228 */ /* 0x001fd00000000000 */
[----:B------:R-:W-:-:S08]  /*5550*/  DFMA R22, R28, -R22, 1 ;  /* 0x3ff000001c16742b */ /* 0x000fd00000000816 */
[----:B------:R-:W-:Y:S02]  /*5560*/  DFMA R14, R22, R14, 0.5 ;  /* 0x3fe00000160e742b */ /* 0x000fe4000000000e */
[----:B------:R-:W-:-:S08]  /*5570*/  DMUL R22, R26, R22 ;  /* 0x000000161a167228 */ /* 0x000fd00000000000 */
[----:B------:R-:W-:-:S08]  /*5580*/  DFMA R22, R14, R22, R26 ;  /* 0x000000160e16722b */ /* 0x000fd0000000001a */
[----:B------:R-:W-:Y:S02]  /*5590*/  DMUL R14, R28, R22 ;  /* 0x000000161c0e7228 */ /* 0x000fe40000000000 */
[----:B------:R-:W-:-:S06]  /*55a0*/  VIADD R23, R23, 0xfff00000 ;  /* 0xfff0000017177836 */ /* 0x000fcc0000000000 */
[----:B------:R-:W-:-:S08]  /*55b0*/  DFMA R28, R14, -R14, R28 ;  /* 0x8000000e0e1c722b */ /* 0x000fd0000000001c */
[----:B------:R-:W-:-:S10]  /*55c0*/  DFMA R14, R22, R28, R14 ;  /* 0x0000001c160e722b */ /* 0x000fd4000000000e */
[----:B------:R-:W-:Y:S01]  /*55d0*/  VIADD R15, R15, 0xfcb00000 ;  /* 0xfcb000000f0f7836 */ /* 0x000fe20000000000 */
[----:B------:R-:W-:Y:S06]  /*55e0*/  BRA `(.L_x_121) ;  /* 0x0000000000047947 */ /* 0x000fec0003800000 */
.L_x_122:
[----:B------:R-:W-:-:S11]  /*55f0*/  DADD R14, R28, R28 ;  /* 0x000000001c0e7229 */ /* 0x000fd6000000001c */
.L_x_121:
[----:B------:R-:W-:Y:S05]  /*5600*/  BSYNC.RECONVERGENT B0 ;  /* 0x0000000000007941 */ /* 0x000fea0003800200 */
.L_x_119:
[----:B------:R-:W-:Y:S01]  /*5610*/  IMAD.MOV.U32 R12, RZ, RZ, R13 ;  /* 0x000000ffff0c7224 */ /* 0x000fe200078e000d */
[----:B------:R-:W-:Y:S01]  /*5620*/  MOV R34, R14 ;  /* 0x0000000e00227202 */ /* 0x000fe20000000f00 */
[----:B------:R-:W-:Y:S02]  /*5630*/  IMAD.MOV.U32 R13, RZ, RZ, 0x0 ;  /* 0x00000000ff0d7424 */ /* 0x000fe400078e00ff */
[----:B------:R-:W-:Y:S02]  /*5640*/  IMAD.MOV.U32 R35, RZ, RZ, R15 ;  /* 0x000000ffff237224 */ /* 0x000fe400078e000f */
[----:B------:R-:W-:Y:S05]  /*5650*/  RET.REL.NODEC R12 `(_Z36kernel_shared_mem_with_privatizationPdS_S_yP10hist_entryjd) ;  /* 0xffffffa80c687950 */ /* 0x000fea0003c3ffff */
.L_x_123:
        /* <DEDUP_REMOVED lines=10> */
.L_x_243:


//--------------------- .text._Z17kernel_shared_memPdS_S_yP10hist_entryjd --------------------------
	.section	.text._Z17kernel_shared_memPdS_S_yP10hist_entryjd,"ax",@progbits
	.align	128
        .global         _Z17kernel_shared_memPdS_S_yP10hist_entryjd
        .type           _Z17kernel_shared_memPdS_S_yP10hist_entryjd,@function
        .size           _Z17kernel_shared_memPdS_S_yP10hist_entryjd,(.L_x_245 - _Z17kernel_shared_memPdS_S_yP10hist_entryjd)
        .other          _Z17kernel_shared_memPdS_S_yP10hist_entryjd,@"STO_CUDA_ENTRY STV_DEFAULT"
_Z17kernel_shared_memPdS_S_yP10hist_entryjd:
.text._Z17kernel_shared_memPdS_S_yP10hist_entryjd:
        /* <DEDUP_REMOVED lines=11> */
[----:B------:R-:W0:Y:S01]  /*00b0*/  LDCU.128 UR16, c[0x0][0x380] ;  /* 0x00007000ff1077ac */ /* 0x000e220008000c00 */
[C---:B------:R-:W-:Y:S01]  /*00c0*/  IMAD.SHL.U32 R10, R0.reuse, 0x8, RZ ;  /* 0x00000008000a7824 */ /* 0x040fe200078e00ff */
[----:B------:R-:W-:Y:S01]  /*00d0*/  SHF.L.U64.HI R0, R0, 0x3, R3 ;  /* 0x0000000300007819 */ /* 0x000fe20000010203 */
[----:B------:R-:W1:Y:S01]  /*00e0*/  LDCU.64 UR4, c[0x0][0x390] ;  /* 0x00007200ff0477ac */ /* 0x000e620008000a00 */
[----:B------:R-:W2:Y:S02]  /*00f0*/  LDCU.64 UR10, c[0x0][0x358] ;  /* 0x00006b00ff0a77ac */ /* 0x000ea40008000a00 */
        /* <DEDUP_REMOVED lines=9> */
[----:B------:R-:W0:Y:S01]  /*0190*/  S2UR UR5, SR_CgaCtaId ;  /* 0x00000000000579c3 */ /* 0x000e220000008800 */
[----:B------:R-:W1:Y:S01]  /*01a0*/  LDCU UR16, c[0x0][0x370] ;  /* 0x00006e00ff1077ac */ /* 0x000e620008000800 */
[----:B------:R-:W-:Y:S01]  /*01b0*/  UMOV UR4, 0x400 ;  /* 0x0000040000047882 */ /* 0x000fe20000000000 */
[----:B------:R-:W2:Y:S05]  /*01c0*/  LDCU UR13, c[0x0][0x3b0] ;  /* 0x00007600ff0d77ac */ /* 0x000eaa0008000800 */
[----:B------:R-:W3:Y:S01]  /*01d0*/  LDC R19, c[0x0][0x3b4] ;  /* 0x0000ed00ff137b82 */ /* 0x000ee20000000800 */
[----:B0-----:R-:W-:-:S02]  /*01e0*/  ULEA UR4, UR5, UR4, 0x18 ;  /* 0x0000000405047291 */ /* 0x001fc4000f8ec0ff */
[----:B------:R-:W-:Y:S02]  /*01f0*/  UIADD3 UR5, UPT, UPT, UR6, 0x1, URZ ;  /* 0x0000000106057890 */ /* 0x000fe4000fffe0ff */
[----:B------:R-:W-:Y:S02]  /*0200*/  ULEA UR15, UR12, UR4, 0x3 ;  /* 0x000000040c0f7291 */ /* 0x000fe4000f8e18ff */
[----:B-1----:R-:W-:Y:S01]  /*0210*/  UISETP.GE.U32.AND UP0, UPT, UR5, UR16, UPT ;  /* 0x000000100500728c */ /* 0x002fe2000bf06070 */
[----:B------:R-:W-:-:S08]  /*0220*/  LEA R3, R30, UR4, 0x3 ;  /* 0x000000041e037c11 */ /* 0x000fd0000f8e18ff */
[----:B--2---:R-:W-:Y:S05]  /*0230*/  BRA.U UP0, `(.L_x_124) ;  /* 0x0000002100607547 */ /* 0x004fea000b800000 */
[----:B------:R-:W-:Y:S01]  /*0240*/  UMOV UR7, UR5 ;  /* 0x0000000500077c82 */ /* 0x000fe20008000000 */
[----:B------:R-:W-:-:S05]  /*0250*/  UMOV UR4, URZ ;  /* 0x000000ff00047c82 */ /* 0x000fca0008000000 */
.L_x_171:
[----:B0-----:R-:W0:Y:S01]  /*0260*/  LDCU.64 UR18, c[0x0][0x398] ;  /* 0x00007300ff1277ac */ /* 0x001e220008000a00 */
[----:B------:R-:W-:Y:S01]  /*0270*/  BSSY.RECONVERGENT B0, `(.L_x_125) ;  /* 0x0000025000007945 */ /* 0x000fe20003800200 */
[----:B------:R-:W-:Y:S02]  /*0280*/  UIADD3 UR5, UPT, UPT, UR14, UR12, URZ ;  /* 0x0000000c0e057290 */ /* 0x000fe4000fffe0ff */
[----:B------:R-:W-:Y:S02]  /*0290*/  UIMAD UR8, UR12, UR7, URZ ;  /* 0x000000070c0872a4 */ /* 0x000fe4000f8e02ff */
[----:B------:R-:W-:-:S04]  /*02a0*/  UIMAD UR5, UR12, UR4, UR5 ;  /* 0x000000040c0572a4 */ /* 0x000fc8000f8e0205 */
[----:B------:R-:W-:-:S05]  /*02b0*/  VIADD R0, R30, UR8 ;  /* 0x000000081e007c36 */ /* 0x000fca0008000000 */
[----:B------:R-:W-:Y:S01]  /*02c0*/  SHF.R.S32.HI R5, RZ, 0x1f, R0 ;  /* 0x0000001fff057819 */ /* 0x000fe20000011400 */
[----:B0-----:R-:W-:Y:S02]  /*02d0*/  UIADD3 UR5, UP0, UPT, -UR5, UR18, URZ ;  /* 0x0000001205057290 */ /* 0x001fe4000ff1e1ff */
[----:B------:R-:W-:Y:S02]  /*02e0*/  ISETP.GE.U32.AND P0, PT, R0, UR18, PT ;  /* 0x0000001200007c0c */ /* 0x000fe4000bf06070 */
[----:B------:R-:W-:Y:S02]  /*02f0*/  UIADD3.X UR6, UPT, UPT, UR19, -0x1, URZ, UP0, !UPT ;  /* 0xffffffff13067890 */ /* 0x000fe400087fe4ff */
[----:B------:R-:W-:Y:S01]  /*0300*/  ISETP.GE.U32.AND.EX P0, PT, R5, UR19, PT, P0 ;  /* 0x0000001305007c0c */ /* 0x000fe2000bf06100 */
[----:B------:R-:W-:-:S04]  /*0310*/  UISETP.LT.U32.AND UP0, UPT, UR5, UR12, UPT ;  /* 0x0000000c0500728c */ /* 0x000fc8000bf01070 */
[----:B------:R-:W-:-:S04]  /*0320*/  UISETP.LT.U32.AND.EX UP0, UPT, UR6, URZ, UPT, UP0 ;  /* 0x000000ff0600728c */ /* 0x000fc8000bf01100 */
[----:B------:R-:W-:Y:S02]  /*0330*/  USEL UR5, UR5, UR12, UP0 ;  /* 0x0000000c05057287 */ /* 0x000fe40008000000 */
[----:B------:R-:W-:Y:S02]  /*0340*/  USEL UR6, UR6, URZ, UP0 ;  /* 0x000000ff06067287 */ /* 0x000fe40008000000 */
[----:B------:R-:W-:-:S04]  /*0350*/  UISETP.GT.U32.AND UP0, UPT, UR5, 0x1, UPT ;  /* 0x000000010500788c */ /* 0x000fc8000bf04070 */
[----:B------:R-:W-:-:S04]  /*0360*/  UISETP.GT.U32.AND.EX UP0, UPT, UR6, URZ, UPT, UP0 ;  /* 0x000000ff0600728c */ /* 0x000fc8000bf04100 */
[----:B------:R-:W-:Y:S01]  /*0370*/  USEL UR9, UR5, 0x1, UP0 ;  /* 0x0000000105097887 */ /* 0x000fe20008000000 */
[----:B------:R-:W-:Y:S11]  /*0380*/  @P0 BRA `(.L_x_126) ;  /* 0x00000000004c0947 */ /* 0x000ff60003800000 */
[----:B------:R-:W0:Y:S01]  /*0390*/  LDCU.128 UR20, c[0x0][0x380] ;  /* 0x00007000ff1477ac */ /* 0x000e220008000c00 */
[C---:B------:R-:W-:Y:S01]  /*03a0*/  IMAD.SHL.U32 R8, R0.reuse, 0x8, RZ ;  /* 0x0000000800087824 */ /* 0x040fe200078e00ff */
[----:B------:R-:W-:Y:S01]  /*03b0*/  SHF.L.U64.HI R0, R0, 0x3, R5 ;  /* 0x0000000300007819 */ /* 0x000fe20000010205 */
[----:B------:R-:W1:Y:S03]  /*03c0*/  LDCU.64 UR24, c[0x0][0x390] ;  /* 0x00007200ff1877ac */ /* 0x000e660008000a00 */
[C---:B0-----:R-:W-:Y:S02]  /*03d0*/  IADD3 R4, P0, PT, R8.reuse, UR20, RZ ;  /* 0x0000001408047c10 */ /* 0x041fe4000ff1e0ff */
[C---:B------:R-:W-:Y:S02]  /*03e0*/  IADD3 R6, P1, PT, R8.reuse, UR22, RZ ;  /* 0x0000001608067c10 */ /* 0x040fe4000ff3e0ff */
[----:B-1----:R-:W-:-:S02]  /*03f0*/  IADD3 R8, P2, PT, R8, UR24, RZ ;  /* 0x0000001808087c10 */ /* 0x002fc4000ff5e0ff */
[C---:B------:R-:W-:Y:S02]  /*0400*/  IADD3.X R5, PT, PT, R0.reuse, UR21, RZ, P0, !PT ;  /* 0x0000001500057c10 */ /* 0x040fe400087fe4ff */
[C---:B------:R-:W-:Y:S02]  /*0410*/  IADD3.X R7, PT, PT, R0.reuse, UR23, RZ, P1, !PT ;  /* 0x0000001700077c10 */ /* 0x040fe40008ffe4ff */
[----:B------:R-:W-:Y:S02]  /*0420*/  IADD3.X R9, PT, PT, R0, UR25, RZ, P2, !PT ;  /* 0x0000001900097c10 */ /* 0x000fe400097fe4ff */
[----:B------:R-:W2:Y:S04]  /*0430*/  LDG.E.64 R4, desc[UR10][R4.64] ;  /* 0x0000000a04047981 */ /* 0x000ea8000c1e1b00 */
[----:B------:R-:W4:Y:S04]  /*0440*/  LDG.E.64 R6, desc[UR10][R6.64] ;  /* 0x0000000a06067981 */ /* 0x000f28000c1e1b00 */
[----:B------:R-:W3:Y:S01]  /*0450*/  LDG.E.64 R8, desc[UR10][R8.64] ;  /* 0x0000000a08087981 */ /* 0x000ee2000c1e1b00 */
[----:B------:R-:W-:Y:S01]  /*0460*/  IMAD.U32 R0, RZ, RZ, UR12 ;  /* 0x0000000cff007e24 */ /* 0x000fe2000f8e00ff */
[----:B------:R-:W-:-:S04]  /*0470*/  LEA R17, R30, UR15, 0x3 ;  /* 0x0000000f1e117c11 */ /* 0x000fc8000f8e18ff */
[----:B------:R-:W-:Y:S01]  /*0480*/  LEA R21, R0, R3, 0x4 ;  /* 0x0000000300157211 */ /* 0x000fe200078e20ff */
[----:B--2---:R0:W-:Y:S04]  /*0490*/  STS.64 [R3], R4 ;  /* 0x0000000403007388 */ /* 0x0041e80000000a00 */
[----:B----4-:R0:W-:Y:S04]  /*04a0*/  STS.64 [R17], R6 ;  /* 0x0000000611007388 */ /* 0x0101e80000000a00 */
[----:B---3--:R0:W-:Y:S02]  /*04b0*/  STS.64 [R21], R8 ;  /* 0x0000000815007388 */ /* 0x0081e40000000a00 */
.L_x_126:
[----:B------:R-:W-:Y:S05]  /*04c0*/  BSYNC.RECONVERGENT B0 ;  /* 0x0000000000007941 */ /* 0x000fea0003800200 */
.L_x_125:
[----:B------:R-:W-:Y:S01]  /*04d0*/  BAR.SYNC.DEFER_BLOCKING 0x0 ;  /* 0x0000000000007b1d */ /* 0x000fe20000010000 */
[----:B------:R-:W-:Y:S02]  /*04e0*/  UISETP.NE.U32.AND UP0, UPT, UR8, UR18, UPT ;  /* 0x000000120800728c */ /* 0x000fe4000bf05070 */
[----:B------:R-:W-:Y:S02]  /*04f0*/  UIADD3 UR7, UPT, UPT, UR7, 0x1, URZ ;  /* 0x0000000107077890 */ /* 0x000fe4000fffe0ff */
[----:B------:R-:W-:Y:S02]  /*0500*/  UISETP.NE.AND.EX UP0, UPT, URZ, UR19, UPT, UP0 ;  /* 0x00000013ff00728c */ /* 0x000fe4000bf05300 */
[----:B------:R-:W-:-:S07]  /*0510*/  UISETP.NE.AND UP1, UPT, UR7, UR16, UPT ;  /* 0x000000100700728c */ /* 0x000fce000bf25270 */
[----:B------:R-:W-:Y:S05]  /*0520*/  BRA.U !UP0, `(.L_x_127) ;  /* 0x0000001d08987547 */ /* 0x000fea000b800000 */
[----:B------:R-:W-:-:S03]  /*0530*/  UISETP.GE.U32.AND UP0, UPT, UR5, 0x4, UPT ;  /* 0x000000040500788c */ /* 0x000fc6000bf06070 */
[----:B------:R-:W-:Y:S01]  /*0540*/  UMOV UR5, URZ ;  /* 0x000000ff00057c82 */ /* 0x000fe20008000000 */
[----:B------:R-:W-:-:S09]  /*0550*/  UISETP.GE.U32.AND.EX UP0, UPT, UR6, URZ, UPT, UP0 ;  /* 0x000000ff0600728c */ /* 0x000fd2000bf06100 */
[----:B------:R-:W-:Y:S05]  /*0560*/  BRA.U !UP0, `(.L_x_128) ;  /* 0x00000011081c7547 */ /* 0x000fea000b800000 */
[----:B------:R-:W1:Y:S01]  /*0570*/  S2UR UR5, SR_CgaCtaId ;  /* 0x00000000000579c3 */ /* 0x000e620000008800 */
[----:B------:R-:W-:Y:S01]  /*0580*/  UMOV UR8, 0x400 ;  /* 0x0000040000087882 */ /* 0x000fe20000000000 */
[----:B------:R-:W2:Y:S01]  /*0590*/  LDCU UR18, c[0x0][0x3b4] ;  /* 0x00007680ff1277ac */ /* 0x000ea20008000800 */
[----:B------:R-:W4:Y:S05]  /*05a0*/  LDCU UR19, c[0x0][0x3a8] ;  /* 0x00007500ff1377ac */ /* 0x000f2a0008000800 */
[----:B0-----:R-:W0:Y:S01]  /*05b0*/  LDC.64 R6, c[0x0][0x3b0] ;  /* 0x0000ec00ff067b82 */ /* 0x001e220000000a00 */
[----:B------:R-:W-:Y:S01]  /*05c0*/  ULOP3.LUT UR17, UR9, 0x7fc, URZ, 0xc0, !UPT ;  /* 0x000007fc09117892 */ /* 0x000fe2000f8ec0ff */
[----:B------:R-:W-:-:S06]  /*05d0*/  UMOV UR6, URZ ;  /* 0x000000ff00067c82 */ /* 0x000fcc0008000000 */
[----:B------:R-:W0:Y:S01]  /*05e0*/  LDC.64 R4, c[0x0][0x3a0] ;  /* 0x0000e800ff047b82 */ /* 0x000e220000000a00 */
[----:B-1----:R-:W-:-:S03]  /*05f0*/  ULEA UR8, UR5, UR8, 0x18 ;  /* 0x0000000805087291 */ /* 0x002fc6000f8ec0ff */
[----:B--2-4-:R-:W-:-:S09]  /*0600*/  UMOV UR5, URZ ;  /* 0x000000ff00057c82 */ /* 0x014fd20008000000 */
.L_x_153:
[----:B------:R-:W-:Y:S02]  /*0610*/  ULEA UR20, UR12, UR8, 0x3 ;  /* 0x000000080c147291 */ /* 0x000fe4000f8e18ff */
[----:B0-----:R-:W1:Y:S01]  /*0620*/  LDS.64 R8, [UR8] ;  /* 0x00000008ff087984 */ /* 0x001e620008000a00 */
[----:B------:R-:W-:Y:S01]  /*0630*/  ULEA UR21, UR12, UR8, 0x4 ;  /* 0x000000080c157291 */ /* 0x000fe2000f8e20ff */
[----:B------:R-:W-:Y:S01]  /*0640*/  BSSY.RECONVERGENT B1, `(.L_x_129) ;  /* 0x0000022000017945 */ /* 0x000fe20003800200 */
[----:B------:R-:W-:-:S04]  /*0650*/  UIADD3 UR17, UP0, UPT, UR17, -0x4, URZ ;  /* 0xfffffffc11117890 */ /* 0x000fc8000ff1e0ff */
[----:B------:R-:W-:Y:S01]  /*0660*/  UIADD3.X UR6, UPT, UPT, UR6, -0x1, URZ, UP0, !UPT ;  /* 0xffffffff06067890 */ /* 0x000fe200087fe4ff */
[----:B------:R-:W2:Y:S01]  /*0670*/  LDS.64 R16, [UR20] ;  /* 0x00000014ff107984 */ /* 0x000ea20008000a00 */
[----:B------:R-:W-:-:S03]  /*0680*/  UISETP.NE.U32.AND UP0, UPT, UR17, URZ, UPT ;  /* 0x000000ff1100728c */ /* 0x000fc6000bf05070 */
[----:B------:R-:W4:Y:S01]  /*0690*/  LDS.64 R20, [UR21] ;  /* 0x00000015ff147984 */ /* 0x000f220008000a00 */
[----:B------:R-:W-:Y:S01]  /*06a0*/  UISETP.NE.AND.EX UP0, UPT, UR6, URZ, UPT, UP0 ;  /* 0x000000ff0600728c */ /* 0x000fe2000bf05300 */
[----:B-1---5:R-:W-:Y:S02]  /*06b0*/  DADD R8, R14, -R8 ;  /* 0x000000000e087229 */ /* 0x022fe40000000808 */
[----:B--2---:R-:W-:Y:S02]  /*06c0*/  DADD R16, R12, -R16 ;  /* 0x000000000c107229 */ /* 0x004fe40000000810 */
[----:B----4-:R-:W-:-:S06]  /*06d0*/  DADD R20, R10, -R20 ;  /* 0x000000000a147229 */ /* 0x010fcc0000000814 */
[----:B------:R-:W-:-:S08]  /*06e0*/  DMUL R16, R16, R16 ;  /* 0x0000001010107228 */ /* 0x000fd00000000000 */
[----:B------:R-:W-:-:S08]  /*06f0*/  DFMA R8, R8, R8, R16 ;  /* 0x000000080808722b */ /* 0x000fd00000000010 */
[----:B------:R-:W-:Y:S01]  /*0700*/  DFMA R8, R20, R20, R8 ;  /* 0x000000141408722b */ /* 0x000fe20000000008 */
[----:B------:R-:W-:Y:S02]  /*0710*/  IMAD.MOV.U32 R20, RZ, RZ, 0x0 ;  /* 0x00000000ff147424 */ /* 0x000fe400078e00ff */
[----:B------:R-:W-:-:S03]  /*0720*/  IMAD.MOV.U32 R21, RZ, RZ, 0x3fd80000 ;  /* 0x3fd80000ff157424 */ /* 0x000fc600078e00ff */
[----:B------:R-:W1:Y:S04]  /*0730*/  MUFU.RSQ64H R25, R9 ;  /* 0x0000000900197308 */ /* 0x000e680000001c00 */
[----:B------:R-:W-:-:S05]  /*0740*/  VIADD R24, R9, 0xfcb00000 ;  /* 0xfcb0000009187836 */ /* 0x000fca0000000000 */
[----:B------:R-:W-:Y:S01]  /*0750*/  ISETP.GE.U32.AND P0, PT, R24, 0x7ca00000, PT ;  /* 0x7ca000001800780c */ /* 0x000fe20003f06070 */
[----:B-1----:R-:W-:-:S08]  /*0760*/  DMUL R16, R24, R24 ;  /* 0x0000001818107228 */ /* 0x002fd00000000000 */
        /* <DEDUP_REMOVED lines=13> */
[----:B------:R-:W-:-:S07]  /*0840*/  IMAD.MOV.U32 R25, RZ, RZ, R9 ;  /* 0x000000ffff197224 */ /* 0x000fce00078e0009 */
[----:B0--3--:R-:W-:Y:S05]  /*0850*/  CALL.REL.NOINC `($__internal_3_$__cuda_sm20_dsqrt_rn_f64_mediumpath_v1) ;  /* 0x0000004000847944 */ /* 0x009fea0003c00000 */
.L_x_130:
[----:B------:R-:W-:Y:S05]  /*0860*/  BSYNC.RECONVERGENT B1 ;  /* 0x0000000000017941 */ /* 0x000fea0003800200 */
.L_x_129:
[----:B------:R-:W0:Y:S01]  /*0870*/  MUFU.RCP64H R9, UR18 ;  /* 0x0000001200097d08 */ /* 0x000e220008001800 */
[----:B------:R-:W-:Y:S01]  /*0880*/  IMAD.MOV.U32 R8, RZ, RZ, 0x1 ;  /* 0x00000001ff087424 */ /* 0x000fe200078e00ff */
[----:B------:R-:W-:Y:S01]  /*0890*/  FSETP.GEU.AND P1, PT, |R35|, 6.5827683646048100446e-37, PT ;  /* 0x036000002300780b */ /* 0x000fe20003f2e200 */
[----:B------:R-:W-:Y:S04]  /*08a0*/  BSSY.RECONVERGENT B1, `(.L_x_131) ;  /* 0x0000010000017945 */ /* 0x000fe80003800200 */
[----:B0-----:R-:W-:-:S08]  /*08b0*/  DFMA R16, R8, -R6, 1 ;  /* 0x3ff000000810742b */ /* 0x001fd00000000806 */
        /* <DEDUP_REMOVED lines=11> */
[----:B---3--:R-:W-:Y:S05]  /*0970*/  CALL.REL.NOINC `($__internal_2_$__cuda_sm20_div_rn_f64_full) ;  /* 0x0000003800c07944 */ /* 0x008fea0003c00000 */
[----:B------:R-:W-:Y:S02]  /*0980*/  IMAD.MOV.U32 R8, RZ, RZ, R2 ;  /* 0x000000ffff087224 */ /* 0x000fe400078e0002 */
[----:B------:R-:W-:-:S07]  /*0990*/  IMAD.MOV.U32 R9, RZ, RZ, R29 ;  /* 0x000000ffff097224 */ /* 0x000fce00078e001d */
.L_x_132:
[----:B------:R-:W-:Y:S05]  /*09a0*/  BSYNC.RECONVERGENT B1 ;  /* 0x0000000000017941 */ /* 0x000fea0003800200 */
.L_x_131:
[----:B------:R-:W0:Y:S01]  /*09b0*/  LDS.64 R20, [UR20+0x8] ;  /* 0x00000814ff147984 */ /* 0x000e220008000a00 */
[----:B------:R-:W-:Y:S01]  /*09c0*/  IMAD.MOV.U32 R28, RZ, RZ, 0x0 ;  /* 0x00000000ff1c7424 */ /* 0x000fe200078e00ff */
[----:B------:R-:W1:Y:S01]  /*09d0*/  F2I.F64.TRUNC R9, R8 ;  /* 0x0000000800097311 */ /* 0x000e62000030d100 */
[----:B------:R-:W-:Y:S01]  /*09e0*/  IMAD.MOV.U32 R29, RZ, RZ, 0x3fd80000 ;  /* 0x3fd80000ff1d7424 */ /* 0x000fe200078e00ff */
[----:B------:R-:W2:Y:S01]  /*09f0*/  LDS.64 R16, [UR8+0x8] ;  /* 0x00000808ff107984 */ /* 0x000ea20008000a00 */
[----:B------:R-:W-:Y:S03]  /*0a00*/  BSSY.RECONVERGENT B0, `(.L_x_133) ;  /* 0x000001b000007945 */ /* 0x000fe60003800200 */
[----:B------:R-:W4:Y:S01]  /*0a10*/  LDS.64 R22, [UR21+0x8] ;  /* 0x00000815ff167984 */ /* 0x000f220008000a00 */
[----:B-1----:R-:W-:Y:S01]  /*0a20*/  ISETP.GE.U32.AND P0, PT, R9, UR19, PT ;  /* 0x0000001309007c0c */ /* 0x002fe2000bf06070 */
[----:B0-----:R-:W-:-:S02]  /*0a30*/  DADD R20, R12, -R20 ;  /* 0x000000000c147229 */ /* 0x001fc40000000814 */
[----:B--2---:R-:W-:-:S06]  /*0a40*/  DADD R16, R14, -R16 ;  /* 0x000000000e107229 */ /* 0x004fcc0000000810 */
[----:B------:R-:W-:Y:S02]  /*0a50*/  DMUL R20, R20, R20 ;  /* 0x0000001414147228 */ /* 0x000fe40000000000 */
[----:B----4-:R-:W-:-:S06]  /*0a60*/  DADD R22, R10, -R22 ;  /* 0x000000000a167229 */ /* 0x010fcc0000000816 */
        /* <DEDUP_REMOVED lines=15> */
[----:B------:R-:W-:Y:S10]  /*0b60*/  @P0 BRA `(.L_x_134) ;  /* 0x0000000000100947 */ /* 0x000ff40003800000 */
[----:B------:R-:W-:Y:S01]  /*0b70*/  IMAD.WIDE R8, R9, 0x8, R4 ;  /* 0x0000000809087825 */ /* 0x000fe200078e0204 */
[----:B------:R-:W-:-:S03]  /*0b80*/  MOV R33, 0x0 ;  /* 0x0000000000217802 */ /* 0x000fc60000000f00 */
[----:B------:R-:W-:-:S05]  /*0b90*/  IMAD.MOV.U32 R32, RZ, RZ, 0x1 ;  /* 0x00000001ff207424 */ /* 0x000fca00078e00ff */
[----:B------:R0:W-:Y:S02]  /*0ba0*/  REDG.E.ADD.64.STRONG.GPU desc[UR10][R8.64], R32 ;  /* 0x000000200800798e */ /* 0x0001e4000c12e50a */
.L_x_134:
[----:B------:R-:W-:Y:S05]  /*0bb0*/  BSYNC.RECONVERGENT B0 ;  /* 0x0000000000007941 */ /* 0x000fea0003800200 */
.L_x_133:
[----:B------:R-:W-:Y:S04]  /*0bc0*/  BSSY.RECONVERGENT B1, `(.L_x_135) ;  /* 0x0000007000017945 */ /* 0x000fe80003800200 */
[----:B------:R-:W-:Y:S05]  /*0bd0*/  @!P1 BRA `(.L_x_136) ;  /* 0x0000000000149947 */ /* 0x000fea0003800000 */
[----:B------:R-:W-:Y:S01]  /*0be0*/  IMAD.MOV.U32 R20, RZ, RZ, R28 ;  /* 0x000000ffff147224 */ /* 0x000fe200078e001c */
[----:B------:R-:W-:Y:S01]  /*0bf0*/  MOV R0, 0xc30 ;  /* 0x00000c3000007802 */ /* 0x000fe20000000f00 */
[----:B------:R-:W-:Y:S02]  /*0c00*/  IMAD.MOV.U32 R2, RZ, RZ, R26 ;  /* 0x000000ffff027224 */ /* 0x000fe400078e001a */
[----:B------:R-:W-:-:S07]  /*0c10*/  IMAD.MOV.U32 R25, RZ, RZ, R27 ;  /* 0x000000ffff197224 */ /* 0x000fce00078e001b */
[----:B0--3--:R-:W-:Y:S05]  /*0c20*/  CALL.REL.NOINC `($__internal_3_$__cuda_sm20_dsqrt_rn_f64_mediumpath_v1) ;  /* 0x0000003c00907944 */ /* 0x009fea0003c00000 */
.L_x_136:
[----:B------:R-:W-:Y:S05]  /*0c30*/  BSYNC.RECONVERGENT B1 ;  /* 0x0000000000017941 */ /* 0x000fea0003800200 */
.L_x_135:
[----:B0-----:R-:W0:Y:S01]  /*0c40*/  MUFU.RCP64H R9, UR18 ;  /* 0x0000001200097d08 */ /* 0x001e220008001800 */
        /* <DEDUP_REMOVED lines=16> */
[----:B------:R-:W-:Y:S01]  /*0d50*/  IMAD.MOV.U32 R8, RZ, RZ, R2 ;  /* 0x000000ffff087224 */ /* 0x000fe200078e0002 */
[----:B------:R-:W-:-:S07]  /*0d60*/  MOV R9, R29 ;  /* 0x0000001d00097202 */ /* 0x000fce0000000f00 */
.L_x_138:
[----:B------:R-:W-:Y:S05]  /*0d70*/  BSYNC.RECONVERGENT B1 ;  /* 0x0000000000017941 */ /* 0x000fea0003800200 */
.L_x_137:
        /* <DEDUP_REMOVED lines=32> */
.L_x_140:
[----:B------:R-:W-:Y:S05]  /*0f80*/  BSYNC.RECONVERGENT B0 ;  /* 0x0000000000007941 */ /* 0x000fea0003800200 */
.L_x_139:
[----:B------:R-:W-:Y:S04]  /*0f90*/  BSSY.RECONVERGENT B1, `(.L_x_141) ;  /* 0x0000007000017945 */ /* 0x000fe80003800200 */
[----:B------:R-:W-:Y:S05]  /*0fa0*/  @!P1 BRA `(.L_x_142) ;  /* 0x0000000000149947 */ /* 0x000fea0003800000 */
[----:B------:R-:W-:Y:S01]  /*0fb0*/  IMAD.MOV.U32 R20, RZ, RZ, R28 ;  /* 0x000000ffff147224 */ /* 0x000fe200078e001c */
[----:B------:R-:W-:Y:S01]  /*0fc0*/  MOV R0, 0x1000 ;  /* 0x0000100000007802 */ /* 0x000fe20000000f00 */
[----:B------:R-:W-:Y:S02]  /*0fd0*/  IMAD.MOV.U32 R2, RZ, RZ, R26 ;  /* 0x000000ffff027224 */ /* 0x000fe400078e001a */
[----:B------:R-:W-:-:S07]  /*0fe0*/  IMAD.MOV.U32 R25, RZ, RZ, R27 ;  /* 0x000000ffff197224 */ /* 0x000fce00078e001b */
[----:B0--3--:R-:W-:Y:S05]  /*0ff0*/  CALL.REL.NOINC `($__internal_3_$__cuda_sm20_dsqrt_rn_f64_mediumpath_v1) ;  /* 0x00000038009c7944 */ /* 0x009fea0003c00000 */
.L_x_142:
[----:B------:R-:W-:Y:S05]  /*1000*/  BSYNC.RECONVERGENT B1 ;  /* 0x0000000000017941 */ /* 0x000fea0003800200 */
.L_x_141:
        /* <DEDUP_REMOVED lines=17> */
[----:B------:R-:W-:Y:S01]  /*1120*/  MOV R8, R2 ;  /* 0x0000000200087202 */ /* 0x000fe20000000f00 */
[----:B------:R-:W-:-:S07]  /*1130*/  IMAD.MOV.U32 R9, RZ, RZ, R29 ;  /* 0x000000ffff097224 */ /* 0x000fce00078e001d */
.L_x_144:
[----:B------:R-:W-:Y:S05]  /*1140*/  BSYNC.RECONVERGENT B1 ;  /* 0x0000000000017941 */ /* 0x000fea0003800200 */
.L_x_143:
        /* <DEDUP_REMOVED lines=27> */
[----:B------:R-:W-:Y:S10]  /*1300*/  @P0 BRA `(.L_x_146) ;  /* 0x0000000000100947 */ /* 0x000ff40003800000 */
[----:B------:R-:W-:-:S04]  /*1310*/  IMAD.WIDE R8, R9, 0x8, R4 ;  /* 0x0000000809087825 */ /* 0x000fc800078e0204 */
[----:B------:R-:W-:Y:S02]  /*1320*/  IMAD.MOV.U32 R32, RZ, RZ, 0x1 ;  /* 0x00000001ff207424 */ /* 0x000fe400078e00ff */
[----:B------:R-:W-:-:S05]  /*1330*/  IMAD.MOV.U32 R33, RZ, RZ, 0x0 ;  /* 0x00000000ff217424 */ /* 0x000fca00078e00ff */
[----:B------:R0:W-:Y:S02]  /*1340*/  REDG.E.ADD.64.STRONG.GPU desc[UR10][R8.64], R32 ;  /* 0x000000200800798e */ /* 0x0001e4000c12e50a */
.L_x_146:
[----:B------:R-:W-:Y:S05]  /*1350*/  BSYNC.RECONVERGENT B0 ;  /* 0x0000000000007941 */ /* 0x000fea0003800200 */
.L_x_145:
[----:B------:R-:W-:Y:S04]  /*1360*/  BSSY.RECONVERGENT B1, `(.L_x_147) ;  /* 0x0000007000017945 */ /* 0x000fe80003800200 */
[----:B------:R-:W-:Y:S05]  /*1370*/  @!P1 BRA `(.L_x_148) ;  /* 0x0000000000149947 */ /* 0x000fea0003800000 */
[----:B------:R-:W-:Y:S01]  /*1380*/  IMAD.MOV.U32 R20, RZ, RZ, R28 ;  /* 0x000000ffff147224 */ /* 0x000fe200078e001c */
[----:B------:R-:W-:Y:S01]  /*1390*/  MOV R0, 0x13d0 ;  /* 0x000013d000007802 */ /* 0x000fe20000000f00 */
[----:B------:R-:W-:Y:S02]  /*13a0*/  IMAD.MOV.U32 R2, RZ, RZ, R26 ;  /* 0x000000ffff027224 */ /* 0x000fe400078e001a */
[----:B------:R-:W-:-:S07]  /*13b0*/  IMAD.MOV.U32 R25, RZ, RZ, R27 ;  /* 0x000000ffff197224 */ /* 0x000fce00078e001b */
[----:B0--3--:R-:W-:Y:S05]  /*13c0*/  CALL.REL.NOINC `($__internal_3_$__cuda_sm20_dsqrt_rn_f64_mediumpath_v1) ;  /* 0x0000003400a87944 */ /* 0x009fea0003c00000 */
.L_x_148:
[----:B------:R-:W-:Y:S05]  /*13d0*/  BSYNC.RECONVERGENT B1 ;  /* 0x0000000000017941 */ /* 0x000fea0003800200 */
.L_x_147:
[----:B0-----:R-:W0:Y:S01]  /*13e0*/  MUFU.RCP64H R9, UR18 ;  /* 0x0000001200097d08 */ /* 0x001e220008001800 */
[----:B------:R-:W-:Y:S01]  /*13f0*/  MOV R8, 0x1 ;  /* 0x0000000100087802 */ /* 0x000fe20000000f00 */
[----:B------:R-:W-:Y:S01]  /*1400*/  BSSY.RECONVERGENT B1, `(.L_x_149) ;  /* 0x0000011000017945 */ /* 0x000fe20003800200 */
[----:B------:R-:W-:-:S04]  /*1410*/  FSETP.GEU.AND P1, PT, |R35|, 6.5827683646048100446e-37, PT ;  /* 0x036000002300780b */ /* 0x000fc80003f2e200 */
        /* <DEDUP_REMOVED lines=15> */
.L_x_150:
[----:B------:R-:W-:Y:S05]  /*1510*/  BSYNC.RECONVERGENT B1 ;  /* 0x0000000000017941 */ /* 0x000fea0003800200 */
.L_x_149:
[----:B------:R-:W0:Y:S01]  /*1520*/  F2I.F64.TRUNC R9, R8 ;  /* 0x0000000800097311 */ /* 0x000e22000030d100 */
[----:B------:R-:W-:Y:S01]  /*1530*/  BSSY.RECONVERGENT B0, `(.L_x_151) ;  /* 0x0000007000007945 */ /* 0x000fe20003800200 */
[----:B0-----:R-:W-:-:S13]  /*1540*/  ISETP.GE.U32.AND P0, PT, R9, UR19, PT ;  /* 0x0000001309007c0c */ /* 0x001fda000bf06070 */
[----:B------:R-:W-:Y:S05]  /*1550*/  @P0 BRA `(.L_x_152) ;  /* 0x0000000000100947 */ /* 0x000fea0003800000 */
[----:B------:R-:W-:-:S04]  /*1560*/  IMAD.WIDE R8, R9, 0x8, R4 ;  /* 0x0000000809087825 */ /* 0x000fc800078e0204 */
[----:B------:R-:W-:Y:S02]  /*1570*/  IMAD.MOV.U32 R16, RZ, RZ, 0x1 ;  /* 0x00000001ff107424 */ /* 0x000fe400078e00ff */
[----:B------:R-:W-:-:S05]  /*1580*/  IMAD.MOV.U32 R17, RZ, RZ, 0x0 ;  /* 0x00000000ff117424 */ /* 0x000fca00078e00ff */
[----:B------:R0:W-:Y:S02]  /*1590*/  REDG.E.ADD.64.STRONG.GPU desc[UR10][R8.64], R16 ;  /* 0x000000100800798e */ /* 0x0001e4000c12e50a */
.L_x_152:
[----:B------:R-:W-:Y:S05]  /*15a0*/  BSYNC.RECONVERGENT B0 ;  /* 0x0000000000007941 */ /* 0x000fea0003800200 */
.L_x_151:
[----:B------:R-:W-:Y:S02]  /*15b0*/  UIADD3 UR5, UPT, UPT, UR5, 0x4, URZ ;  /* 0x0000000405057890 */ /* 0x000fe4000fffe0ff */
[----:B------:R-:W-:Y:S01]  /*15c0*/  UIADD3 UR8, UPT, UPT, UR8, 0x20, URZ ;  /* 0x0000002008087890 */ /* 0x000fe2000fffe0ff */
[----:B------:R-:W-:Y:S11]  /*15d0*/  BRA.U UP0, `(.L_x_153) ;  /* 0xfffffff1000c7547 */ /* 0x000ff6000b83ffff */
.L_x_128:
[----:B------:R-:W-:-:S04]  /*15e0*/  ULOP3.LUT UR6, UR9, 0x3, URZ, 0xc0, !UPT ;  /* 0x0000000309067892 */ /* 0x000fc8000f8ec0ff */
        /* <DEDUP_REMOVED lines=41> */
[----:B------:R-:W-:-:S07]  /*1880*/  MOV R0, 0x18a0 ;  /* 0x000018a000007802 */ /* 0x000fce0000000f00 */
[----:B---3--:R-:W-:Y:S05]  /*1890*/  CALL.REL.NOINC `($__internal_3_$__cuda_sm20_dsqrt_rn_f64_mediumpath_v1) ;  /* 0x0000003000747944 */ /* 0x008fea0003c00000 */
.L_x_156:
[----:B------:R-:W-:Y:S05]  /*18a0*/  BSYNC.RECONVERGENT B1 ;  /* 0x0000000000017941 */ /* 0x000fea0003800200 */
.L_x_155:
        /* <DEDUP_REMOVED lines=21> */
.L_x_158:
[----:B------:R-:W-:Y:S05]  /*1a00*/  BSYNC.RECONVERGENT B1 ;  /* 0x0000000000017941 */ /* 0x000fea0003800200 */
.L_x_157:
[----:B------:R-:W0:Y:S01]  /*1a10*/  LDS.64 R8, [UR17+0x8] ;  /* 0x00000811ff087984 */ /* 0x000e220008000a00 */
[----:B------:R-:W1:Y:S01]  /*1a20*/  LDCU UR18, c[0x0][0x3a8] ;  /* 0x00007500ff1277ac */ /* 0x000e620008000800 */
[----:B------:R-:W1:Y:S01]  /*1a30*/  F2I.F64.TRUNC R29, R4 ;  /* 0x00000004001d7311 */ /* 0x000e62000030d100 */
[----:B------:R-:W-:Y:S01]  /*1a40*/  BSSY.RECONVERGENT B0, `(.L_x_159) ;  /* 0x000001f000007945 */ /* 0x000fe20003800200 */
[----:B------:R-:W2:Y:S04]  /*1a50*/  LDS.64 R6, [UR6+0x8] ;  /* 0x00000806ff067984 */ /* 0x000ea80008000a00 */
[----:B------:R-:W4:Y:S01]  /*1a60*/  LDS.64 R16, [UR8+0x8] ;  /* 0x00000808ff107984 */ /* 0x000f220008000a00 */
[----:B-1----:R-:W-:Y:S01]  /*1a70*/  ISETP.GE.U32.AND P0, PT, R29, UR18, PT ;  /* 0x000000121d007c0c */ /* 0x002fe2000bf06070 */
[----:B0-----:R-:W-:-:S02]  /*1a80*/  DADD R8, R12, -R8 ;  /* 0x000000000c087229 */ /* 0x001fc40000000808 */
[----:B--2---:R-:W-:-:S06]  /*1a90*/  DADD R6, R14, -R6 ;  /* 0x000000000e067229 */ /* 0x004fcc0000000806 */
[----:B------:R-:W-:Y:S02]  /*1aa0*/  DMUL R8, R8, R8 ;  /* 0x0000000808087228 */ /* 0x000fe40000000000 */
[----:B----4-:R-:W-:-:S06]  /*1ab0*/  DADD R16, R10, -R16 ;  /* 0x000000000a107229 */ /* 0x010fcc0000000810 */
        /* <DEDUP_REMOVED lines=18> */
[----:B------:R-:W0:Y:S01]  /*1be0*/  LDC.64 R4, c[0x0][0x3a0] ;  /* 0x0000e800ff047b82 */ /* 0x000e220000000a00 */
[----:B------:R-:W-:Y:S02]  /*1bf0*/  IMAD.MOV.U32 R26, RZ, RZ, 0x1 ;  /* 0x00000001ff1a7424 */ /* 0x000fe400078e00ff */
[----:B------:R-:W-:Y:S02]  /*1c00*/  IMAD.MOV.U32 R27, RZ, RZ, 0x0 ;  /* 0x00000000ff1b7424 */ /* 0x000fe400078e00ff */
[----:B0-----:R-:W-:-:S05]  /*1c10*/  IMAD.WIDE R4, R29, 0x8, R4 ;  /* 0x000000081d047825 */ /* 0x001fca00078e0204 */
[----:B------:R0:W-:Y:S02]  /*1c20*/  REDG.E.ADD.64.STRONG.GPU desc[UR10][R4.64], R26 ;  /* 0x0000001a0400798e */ /* 0x0001e4000c12e50a */
.L_x_160:
[----:B------:R-:W-:Y:S05]  /*1c30*/  BSYNC.RECONVERGENT B0 ;  /* 0x0000000000007941 */ /* 0x000fea0003800200 */
.L_x_159:
[----:B------:R-:W-:Y:S04]  /*1c40*/  BSSY.RECONVERGENT B1, `(.L_x_161) ;  /* 0x0000007000017945 */ /* 0x000fe80003800200 */
[----:B------:R-:W-:Y:S05]  /*1c50*/  @!P1 BRA `(.L_x_162) ;  /* 0x0000000000149947 */ /* 0x000fea0003800000 */
[----:B------:R-:W-:Y:S01]  /*1c60*/  IMAD.MOV.U32 R20, RZ, RZ, R8 ;  /* 0x000000ffff147224 */ /* 0x000fe200078e0008 */
[----:B------:R-:W-:Y:S01]  /*1c70*/  MOV R2, R6 ;  /* 0x0000000600027202 */ /* 0x000fe20000000f00 */
[----:B------:R-:W-:Y:S01]  /*1c80*/  IMAD.MOV.U32 R25, RZ, RZ, R7 ;  /* 0x000000ffff197224 */ /* 0x000fe200078e0007 */
[----:B------:R-:W-:-:S07]  /*1c90*/  MOV R0, 0x1cb0 ;  /* 0x00001cb000007802 */ /* 0x000fce0000000f00 */
[----:B0--3--:R-:W-:Y:S05]  /*1ca0*/  CALL.REL.NOINC `($__internal_3_$__cuda_sm20_dsqrt_rn_f64_mediumpath_v1) ;  /* 0x0000002c00707944 */ /* 0x009fea0003c00000 */
.L_x_162:
[----:B------:R-:W-:Y:S05]  /*1cb0*/  BSYNC.RECONVERGENT B1 ;  /* 0x0000000000017941 */ /* 0x000fea0003800200 */
.L_x_161:
[----:B------:R-:W1:Y:S01]  /*1cc0*/  LDCU UR6, c[0x0][0x3b4] ;  /* 0x00007680ff0677ac */ /* 0x000e620008000800 */
[----:B------:R-:W2:Y:S01]  /*1cd0*/  LDC.64 R6, c[0x0][0x3b0] ;  /* 0x0000ec00ff067b82 */ /* 0x000ea20000000a00 */
[----:B0-----:R-:W-:Y:S01]  /*1ce0*/  IMAD.MOV.U32 R4, RZ, RZ, 0x1 ;  /* 0x00000001ff047424 */ /* 0x001fe200078e00ff */
[----:B------:R-:W-:Y:S01]  /*1cf0*/  FSETP.GEU.AND P1, PT, |R35|, 6.5827683646048100446e-37, PT ;  /* 0x036000002300780b */ /* 0x000fe20003f2e200 */
[----:B------:R-:W-:Y:S01]  /*1d00*/  BSSY.RECONVERGENT B1, `(.L_x_163) ;  /* 0x0000011000017945 */ /* 0x000fe20003800200 */
[----:B-1----:R-:W2:Y:S03]  /*1d10*/  MUFU.RCP64H R5, UR6 ;  /* 0x0000000600057d08 */ /* 0x002ea60008001800 */
[----:B--2---:R-:W-:-:S08]  /*1d20*/  DFMA R8, R4, -R6, 1 ;  /* 0x3ff000000408742b */ /* 0x004fd00000000806 */
        /* <DEDUP_REMOVED lines=14> */
.L_x_164:
[----:B------:R-:W-:Y:S05]  /*1e10*/  BSYNC.RECONVERGENT B1 ;  /* 0x0000000000017941 */ /* 0x000fea0003800200 */
.L_x_163:
[----:B------:R-:W0:Y:S01]  /*1e20*/  LDCU UR6, c[0x0][0x3a8] ;  /* 0x00007500ff0677ac */ /* 0x000e220008000800 */
[----:B------:R-:W0:Y:S01]  /*1e30*/  F2I.F64.TRUNC R9, R4 ;  /* 0x0000000400097311 */ /* 0x000e22000030d100 */
[----:B------:R-:W-:Y:S01]  /*1e40*/  BSSY.RECONVERGENT B0, `(.L_x_154) ;  /* 0x0000009000007945 */ /* 0x000fe20003800200 */
[----:B------:R-:W-:Y:S01]  /*1e50*/  UIADD3 UR5, UPT, UPT, UR5, 0x2, URZ ;  /* 0x0000000205057890 */ /* 0x000fe2000fffe0ff */
[----:B0-----:R-:W-:-:S13]  /*1e60*/  ISETP.GE.U32.AND P0, PT, R9, UR6, PT ;  /* 0x0000000609007c0c */ /* 0x001fda000bf06070 */
[----:B------:R-:W-:Y:S05]  /*1e70*/  @P0 BRA `(.L_x_165) ;  /* 0x0000000000140947 */ /* 0x000fea0003800000 */
[----:B------:R-:W0:Y:S01]  /*1e80*/  LDC.64 R4, c[0x0][0x3a0] ;  /* 0x0000e800ff047b82 */ /* 0x000e220000000a00 */
[----:B------:R-:W-:Y:S01]  /*1e90*/  IMAD.MOV.U32 R6, RZ, RZ, 0x1 ;  /* 0x00000001ff067424 */ /* 0x000fe200078e00ff */
[----:B------:R-:W-:Y:S01]  /*1ea0*/  MOV R7, 0x0 ;  /* 0x0000000000077802 */ /* 0x000fe20000000f00 */
[----:B0-----:R-:W-:-:S05]  /*1eb0*/  IMAD.WIDE R4, R9, 0x8, R4 ;  /* 0x0000000809047825 */ /* 0x001fca00078e0204 */
[----:B------:R0:W-:Y:S02]  /*1ec0*/  REDG.E.ADD.64.STRONG.GPU desc[UR10][R4.64], R6 ;  /* 0x000000060400798e */ /* 0x0001e4000c12e50a */
.L_x_165:
[----:B------:R-:W-:Y:S05]  /*1ed0*/  BSYNC.RECONVERGENT B0 ;  /* 0x0000000000007941 */ /* 0x000fea0003800200 */
.L_x_154:
        /* <DEDUP_REMOVED lines=40> */
[----:B---3--:R-:W-:Y:S05]  /*2160*/  CALL.REL.NOINC `($__internal_3_$__cuda_sm20_dsqrt_rn_f64_mediumpath_v1) ;  /* 0x0000002800407944 */ /* 0x008fea0003c00000 */
.L_x_167:
[----:B------:R-:W-:Y:S05]  /*2170*/  BSYNC.RECONVERGENT B1 ;  /* 0x0000000000017941 */ /* 0x000fea0003800200 */
.L_x_166:
        /* <DEDUP_REMOVED lines=21> */
.L_x_169:
[----:B------:R-:W-:Y:S05]  /*22d0*/  BSYNC.RECONVERGENT B1 ;  /* 0x0000000000017941 */ /* 0x000fea0003800200 */
.L_x_168:
[----:B------:R-:W0:Y:S01]  /*22e0*/  LDCU UR5, c[0x0][0x3a8] ;  /* 0x00007500ff0577ac */ /* 0x000e220008000800 */
[----:B------:R-:W0:Y:S01]  /*22f0*/  F2I.F64.TRUNC R9, R4 ;  /* 0x0000000400097311 */ /* 0x000e22000030d100 */
[----:B------:R-:W-:Y:S01]  /*2300*/  BSSY.RECONVERGENT B0, `(.L_x_127) ;  /* 0x0000008000007945 */ /* 0x000fe20003800200 */
[----:B0-----:R-:W-:-:S13]  /*2310*/  ISETP.GE.U32.AND P0, PT, R9, UR5, PT ;  /* 0x0000000509007c0c */ /* 0x001fda000bf06070 */
[----:B------:R-:W-:Y:S05]  /*2320*/  @P0 BRA `(.L_x_170) ;  /* 0x0000000000140947 */ /* 0x000fea0003800000 */
[----:B------:R-:W0:Y:S01]  /*2330*/  LDC.64 R4, c[0x0][0x3a0] ;  /* 0x0000e800ff047b82 */ /* 0x000e220000000a00 */
[----:B------:R-:W-:Y:S01]  /*2340*/  MOV R6, 0x1 ;  /* 0x0000000100067802 */ /* 0x000fe20000000f00 */
[----:B------:R-:W-:Y:S02]  /*2350*/  IMAD.MOV.U32 R7, RZ, RZ, 0x0 ;  /* 0x00000000ff077424 */ /* 0x000fe400078e00ff */
[----:B0-----:R-:W-:-:S05]  /*2360*/  IMAD.WIDE R4, R9, 0x8, R4 ;  /* 0x0000000809047825 */ /* 0x001fca00078e0204 */
[----:B------:R0:W-:Y:S02]  /*2370*/  REDG.E.ADD.64.STRONG.GPU desc[UR10][R4.64], R6 ;  /* 0x000000060400798e */ /* 0x0001e4000c12e50a */
.L_x_170:
[----:B------:R-:W-:Y:S05]  /*2380*/  BSYNC.RECONVERGENT B0 ;  /* 0x0000000000007941 */ /* 0x000fea0003800200 */
.L_x_127:
[----:B------:R-:W-:Y:S01]  /*2390*/  BAR.SYNC.DEFER_BLOCKING 0x0 ;  /* 0x0000000000007b1d */ /* 0x000fe20000010000 */
[----:B------:R-:W-:-:S05]  /*23a0*/  UIADD3 UR4, UPT, UPT, UR4, 0x1, URZ ;  /* 0x0000000104047890 */ /* 0x000fca000fffe0ff */
[----:B------:R-:W-:Y:S07]  /*23b0*/  BRA.U UP1, `(.L_x_171) ;  /* 0xffffffdd01a87547 */ /* 0x000fee000b83ffff */
.L_x_124:
[----:B0-----:R-:W0:Y:S01]  /*23c0*/  LDC.64 R6, c[0x0][0x398] ;  /* 0x0000e600ff067b82 */ /* 0x001e220000000a00 */
[----:B------:R-:W-:Y:S01]  /*23d0*/  IMAD.U32 R2, RZ, RZ, UR12 ;  /* 0x0000000cff027e24 */ /* 0x000fe2000f8e00ff */
[----:B-----5:R1:W-:Y:S01]  /*23e0*/  STS.64 [R3], R14 ;  /* 0x0000000e03007388 */ /* 0x0203e20000000a00 */
[----:B------:R-:W-:Y:S02]  /*23f0*/  VIADD R0, R30, 0x1 ;  /* 0x000000011e007836 */ /* 0x000fe40000000000 */
[----:B------:R-:W-:Y:S01]  /*2400*/  IMAD R9, R2, 0x10, R3 ;  /* 0x0000001002097824 */ /* 0x000fe200078e0203 */
[----:B0-----:R-:W-:-:S04]  /*2410*/  IADD3 R5, P0, PT, R6, -UR14, RZ ;  /* 0x8000000e06057c10 */ /* 0x001fc8000ff1e0ff */
[----:B------:R-:W-:Y:S02]  /*2420*/  IADD3.X R4, PT, PT, R7, -0x1, RZ, P0, !PT ;  /* 0xffffffff07047810 */ /* 0x000fe400007fe4ff */
[----:B------:R-:W-:Y:S02]  /*2430*/  LEA R7, R30, UR15, 0x3 ;  /* 0x0000000f1e077c11 */ /* 0x000fe4000f8e18ff */
[----:B------:R-:W-:-:S03]  /*2440*/  ISETP.LT.U32.AND P0, PT, R5, UR12, PT ;  /* 0x0000000c05007c0c */ /* 0x000fc6000bf01070 */
[----:B------:R1:W-:Y:S01]  /*2450*/  STS.64 [R7], R12 ;  /* 0x0000000c07007388 */ /* 0x0003e20000000a00 */
[----:B------:R-:W-:-:S03]  /*2460*/  ISETP.LT.U32.AND.EX P0, PT, R4, RZ, PT, P0 ;  /* 0x000000ff0400720c */ /* 0x000fc60003f01100 */
[----:B------:R1:W-:Y:S01]  /*2470*/  STS.64 [R9], R10 ;  /* 0x0000000a09007388 */ /* 0x0003e20000000a00 */
[----:B------:R-:W-:Y:S02]  /*2480*/  SEL R5, R5, UR12, P0 ;  /* 0x0000000c05057c07 */ /* 0x000fe40008000000 */
[----:B------:R-:W-:Y:S01]  /*2490*/  SEL R4, R4, RZ, P0 ;  /* 0x000000ff04047207 */ /* 0x000fe20000000000 */
[----:B------:R-:W-:Y:S01]  /*24a0*/  BAR.SYNC.DEFER_BLOCKING 0x0 ;  /* 0x0000000000007b1d */ /* 0x000fe20000010000 */
[----:B------:R-:W-:-:S04]  /*24b0*/  ISETP.GT.U32.AND P0, PT, R5, R0, PT ;  /* 0x000000000500720c */ /* 0x000fc80003f04070 */
[----:B------:R-:W-:-:S13]  /*24c0*/  ISETP.GT.U32.AND.EX P0, PT, R4, RZ, PT, P0 ;  /* 0x000000ff0400720c */ /* 0x000fda0003f04100 */
[----:B-1----:R-:W-:Y:S05]  /*24d0*/  @!P0 EXIT ;  /* 0x000000000000894d */ /* 0x002fea0003800000 */
[----:B------:R-:W-:Y:S01]  /*24e0*/  IADD3 R2, P1, P2, R5, -0x2, -R30 ;  /* 0xfffffffe05027810 */ /* 0x000fe20007a3e81e */
[----:B------:R-:W-:Y:S01]  /*24f0*/  IMAD.MOV.U32 R3, RZ, RZ, -0x1 ;  /* 0xffffffffff037424 */ /* 0x000fe200078e00ff */
[----:B------:R-:W-:Y:S01]  /*2500*/  LOP3.LUT R9, RZ, R30, RZ, 0x33, !PT ;  /* 0x0000001eff097212 */ /* 0x000fe200078e33ff */
[----:B------:R-:W0:Y:S01]  /*2510*/  LDCU UR6, c[0x0][0x3b4] ;  /* 0x00007680ff0677ac */ /* 0x000e220008000800 */
[----:B------:R-:W-:Y:S01]  /*2520*/  ISETP.GE.U32.AND P0, PT, R2, 0x3, PT ;  /* 0x000000030200780c */ /* 0x000fe20003f06070 */
[----:B------:R-:W-:Y:S01]  /*2530*/  BSSY B2, `(.L_x_172) ;  /* 0x0000116000027945 */ /* 0x000fe20003800000 */
[----:B------:R-:W-:Y:S01]  /*2540*/  IADD3.X R2, PT, PT, R4, -0x1, R3, P1, P2 ;  /* 0xffffffff04027810 */ /* 0x000fe20000fe4403 */
[----:B------:R-:W1:Y:S01]  /*2550*/  LDCU UR7, c[0x0][0x3a8] ;  /* 0x00007500ff0777ac */ /* 0x000e620008000800 */
[----:B------:R-:W-:Y:S02]  /*2560*/  IADD3 R9, P1, PT, R9, R5, RZ ;  /* 0x0000000509097210 */ /* 0x000fe40007f3e0ff */
[----:B------:R-:W-:-:S02]  /*2570*/  ISETP.GE.U32.AND.EX P0, PT, R2, RZ, PT, P0 ;  /* 0x000000ff0200720c */ /* 0x000fc40003f06100 */
[----:B------:R-:W-:Y:S02]  /*2580*/  MOV R3, R0 ;  /* 0x0000000000037202 */ /* 0x000fe40000000f00 */
[----:B------:R-:W-:Y:S02]  /*2590*/  IADD3.X R7, PT, PT, R4, -0x1, RZ, P1, !PT ;  /* 0xffffffff04077810 */ /* 0x000fe40000ffe4ff */
[----:B------:R-:W-:-:S07]  /*25a0*/  LOP3.LUT R8, R9, 0x3, RZ, 0xc0, !PT ;  /* 0x0000000309087812 */ /* 0x000fce00078ec0ff */
[----:B0-----:R-:W-:Y:S05]  /*25b0*/  @!P0 BRA `(.L_x_173) ;  /* 0x0000001000348947 */ /* 0x001fea0003800000 */
[----:B------:R-:W0:Y:S01]  /*25c0*/  S2UR UR5, SR_CgaCtaId ;  /* 0x00000000000579c3 */ /* 0x000e220000008800 */
[----:B------:R-:W-:Y:S01]  /*25d0*/  UMOV UR4, 0x400 ;  /* 0x0000040000047882 */ /* 0x000fe20000000000 */
[----:B------:R-:W-:Y:S01]  /*25e0*/  BSSY B1, `(.L_x_174) ;  /* 0x0000109000017945 */ /* 0x000fe20003800000 */
[----:B------:R-:W-:Y:S01]  /*25f0*/  LOP3.LUT R6, R9, 0xfffffffc, RZ, 0xc0, !PT ;  /* 0xfffffffc09067812 */ /* 0x000fe200078ec0ff */
[----:B0-----:R-:W-:-:S06]  /*2600*/  ULEA UR4, UR5, UR4, 0x18 ;  /* 0x0000000405047291 */ /* 0x001fcc000f8ec0ff */
[----:B------:R-:W-:-:S05]  /*2610*/  LEA R5, R30, UR4, 0x3 ;  /* 0x000000041e057c11 */ /* 0x000fca000f8e18ff */
[----:B------:R-:W-:-:S07]  /*2620*/  VIADD R5, R5, 0x10 ;  /* 0x0000001005057836 */ /* 0x000fce0000000000 */
.L_x_199:
[----:B------:R-:W-:Y:S01]  /*2630*/  IMAD.U32 R4, RZ, RZ, UR12 ;  /* 0x0000000cff047e24 */ /* 0x000fe2000f8e00ff */
[----:B0-2---:R-:W0:Y:S01]  /*2640*/  LDS.64 R16, [R5+-0x8] ;  /* 0xfffff80005107984 */ /* 0x005e220000000a00 */
[----:B------:R-:W-:Y:S01]  /*2650*/  IMAD.U32 R0, RZ, RZ, UR12 ;  /* 0x0000000cff007e24 */ /* 0x000fe2000f8e00ff */
[----:B------:R-:W-:Y:S01]  /*2660*/  IADD3 R6, P0, PT, R6, -0x4, RZ ;  /* 0xfffffffc06067810 */ /* 0x000fe20007f1e0ff */
[--C-:B------:R-:W-:Y:S01]  /*2670*/  IMAD R4, R4, 0x8, R5.reuse ;  /* 0x0000000804047824 */ /* 0x100fe200078e0205 */
[----:B------:R-:W-:Y:S05]  /*2680*/  YIELD ;  /* 0x0000000000007946 */ /* 0x000fea0003800000 */
[----:B------:R-:W2:Y:S01]  /*2690*/  LDS.64 R20, [R4+-0x8] ;  /* 0xfffff80004147984 */ /* 0x000ea20000000a00 */
[----:B------:R-:W-:Y:S01]  /*26a0*/  IMAD R3, R0, 0x10, R5 ;  /* 0x0000001000037824 */ /* 0x000fe200078e0205 */
[----:B------:R-:W-:Y:S01]  /*26b0*/  IADD3.X R7, PT, PT, R7, -0x1, RZ, P0, !PT ;  /* 0xffffffff07077810 */ /* 0x000fe200007fe4ff */
[----:B-1----:R-:W-:Y:S01]  /*26c0*/  IMAD.MOV.U32 R28, RZ, RZ, 0x0 ;  /* 0x00000000ff1c7424 */ /* 0x002fe200078e00ff */
[----:B------:R-:W-:Y:S01]  /*26d0*/  ISETP.NE.U32.AND P0, PT, R6, RZ, PT ;  /* 0x000000ff0600720c */ /* 0x000fe20003f05070 */
[----:B------:R-:W-:Y:S01]  /*26e0*/  IMAD.MOV.U32 R29, RZ, RZ, 0x3fd80000 ;  /* 0x3fd80000ff1d7424 */ /* 0x000fe200078e00ff */
[----:B------:R-:W4:Y:S01]  /*26f0*/  LDS.64 R22, [R3+-0x8] ;  /* 0xfffff80003167984 */ /* 0x000f220000000a00 */
[----:B------:R-:W-:Y:S01]  /*2700*/  BSSY.RECONVERGENT B3, `(.L_x_175) ;  /* 0x000001b000037945 */ /* 0x000fe20003800200 */
[----:B------:R-:W-:Y:S01]  /*2710*/  ISETP.NE.AND.EX P0, PT, R7, RZ, PT, P0 ;  /* 0x000000ff0700720c */ /* 0x000fe20003f05300 */
[----:B0-----:R-:W-:-:S02]  /*2720*/  DADD R16, R14, -R16 ;  /* 0x000000000e107229 */ /* 0x001fc40000000810 */
[----:B--2---:R-:W-:Y:S02]  /*2730*/  DADD R20, R12, -R20 ;  /* 0x000000000c147229 */ /* 0x004fe40000000814 */
[----:B----4-:R-:W-:-:S06]  /*2740*/  DADD R22, R10, -R22 ;  /* 0x000000000a167229 */ /* 0x010fcc0000000816 */
[----:B------:R-:W-:-:S08]  /*2750*/  DMUL R20, R20, R20 ;  /* 0x0000001414147228 */ /* 0x000fd00000000000 */
        /* <DEDUP_REMOVED lines=20> */
[----:B-1-3--:R-:W-:Y:S05]  /*28a0*/  CALL.REL.NOINC `($__internal_3_$__cuda_sm20_dsqrt_rn_f64_mediumpath_v1) ;  /* 0x0000002000707944 */ /* 0x00afea0003c00000 */
.L_x_176:
[----:B-1----:R-:W-:Y:S05]  /*28b0*/  BSYNC.RECONVERGENT B3 ;  /* 0x0000000000037941 */ /* 0x002fea0003800200 */
.L_x_175:
[----:B------:R-:W0:Y:S01]  /*28c0*/  LDC.64 R16, c[0x0][0x3b0] ;  /* 0x0000ec00ff107b82 */ /* 0x000e220000000a00 */
        /* <DEDUP_REMOVED lines=17> */
[----:B------:R-:W-:-:S07]  /*29e0*/  IMAD.MOV.U32 R28, RZ, RZ, R2 ;  /* 0x000000ffff1c7224 */ /* 0x000fce00078e0002 */
.L_x_178:
[----:B------:R-:W-:Y:S05]  /*29f0*/  BSYNC.RECONVERGENT B3 ;  /* 0x0000000000037941 */ /* 0x000fea0003800200 */
.L_x_177:
[----:B------:R-:W0:Y:S01]  /*2a00*/  LDS.64 R22, [R4] ;  /* 0x0000000004167984 */ /* 0x000e220000000a00 */
[----:B------:R-:W-:Y:S01]  /*2a10*/  IMAD.MOV.U32 R32, RZ, RZ, 0x0 ;  /* 0x00000000ff207424 */ /* 0x000fe200078e00ff */
[----:B------:R-:W-:Y:S01]  /*2a20*/  MOV R33, 0x3fd80000 ;  /* 0x3fd8000000217802 */ /* 0x000fe20000000f00 */
[----:B------:R-:W1:Y:S01]  /*2a30*/  F2I.F64.TRUNC R29, R28 ;  /* 0x0000001c001d7311 */ /* 0x000e62000030d100 */
[----:B------:R-:W2:Y:S01]  /*2a40*/  LDS.64 R20, [R5] ;  /* 0x0000000005147984 */ /* 0x000ea20000000a00 */
[----:B------:R-:W-:Y:S03]  /*2a50*/  BSSY.RECONVERGENT B0, `(.L_x_179) ;  /* 0x000001c000007945 */ /* 0x000fe60003800200 */
[----:B------:R-:W4:Y:S01]  /*2a60*/  LDS.64 R16, [R3] ;  /* 0x0000000003107984 */ /* 0x000f220000000a00 */
        /* <DEDUP_REMOVED lines=23> */
[----:B0-----:R-:W-:-:S04]  /*2be0*/  IMAD.WIDE R36, R29, 0x8, R36 ;  /* 0x000000081d247825 */ /* 0x001fc800078e0224 */
[----:B------:R-:W-:-:S05]  /*2bf0*/  IMAD.MOV.U32 R29, RZ, RZ, 0x0 ;  /* 0x00000000ff1d7424 */ /* 0x000fca00078e00ff */
[----:B------:R0:W-:Y:S02]  /*2c00*/  REDG.E.ADD.64.STRONG.GPU desc[UR10][R36.64], R28 ;  /* 0x0000001c2400798e */ /* 0x0001e4000c12e50a */
.L_x_180:
[----:B------:R-:W-:Y:S05]  /*2c10*/  BSYNC.RECONVERGENT B0 ;  /* 0x0000000000007941 */ /* 0x000fea0003800200 */
.L_x_179:
[----:B------:R-:W-:Y:S04]  /*2c20*/  BSSY.RECONVERGENT B3, `(.L_x_181) ;  /* 0x0000007000037945 */ /* 0x000fe80003800200 */
[----:B------:R-:W-:Y:S05]  /*2c30*/  @!P2 BRA `(.L_x_182) ;  /* 0x000000000014a947 */ /* 0x000fea0003800000 */
[----:B------:R-:W-:Y:S01]  /*2c40*/  MOV R20, R32 ;  /* 0x0000002000147202 */ /* 0x000fe20000000f00 */
[----:B------:R-:W-:Y:S01]  /*2c50*/  IMAD.MOV.U32 R2, RZ, RZ, R26 ;  /* 0x000000ffff027224 */ /* 0x000fe200078e001a */
[----:B------:R-:W-:Y:S01]  /*2c60*/  MOV R0, 0x2c90 ;  /* 0x00002c9000007802 */ /* 0x000fe20000000f00 */
[----:B------:R-:W-:-:S07]  /*2c70*/  IMAD.MOV.U32 R25, RZ, RZ, R27 ;  /* 0x000000ffff197224 */ /* 0x000fce00078e001b */
[----:B0--3--:R-:W-:Y:S05]  /*2c80*/  CALL.REL.NOINC `($__internal_3_$__cuda_sm20_dsqrt_rn_f64_mediumpath_v1) ;  /* 0x0000001c00787944 */ /* 0x009fea0003c00000 */
.L_x_182:
[----:B------:R-:W-:Y:S05]  /*2c90*/  BSYNC.RECONVERGENT B3 ;  /* 0x0000000000037941 */ /* 0x000fea0003800200 */
.L_x_181:
[----:B------:R-:W1:Y:S01]  /*2ca0*/  LDC.64 R16, c[0x0][0x3b0] ;  /* 0x0000ec00ff107b82 */ /* 0x000e620000000a00 */
[----:B------:R-:W1:Y:S01]  /*2cb0*/  MUFU.RCP64H R21, UR6 ;  /* 0x0000000600157d08 */ /* 0x000e620008001800 */
[----:B------:R-:W-:Y:S01]  /*2cc0*/  IMAD.MOV.U32 R20, RZ, RZ, 0x1 ;  /* 0x00000001ff147424 */ /* 0x000fe200078e00ff */
[----:B------:R-:W-:Y:S01]  /*2cd0*/  FSETP.GEU.AND P2, PT, |R35|, 6.5827683646048100446e-37, PT ;  /* 0x036000002300780b */ /* 0x000fe20003f4e200 */
[----:B------:R-:W-:Y:S04]  /*2ce0*/  BSSY.RECONVERGENT B3, `(.L_x_183) ;  /* 0x000000f000037945 */ /* 0x000fe80003800200 */
[----:B-1----:R-:W-:-:S08]  /*2cf0*/  DFMA R22, R20, -R16, 1 ;  /* 0x3ff000001416742b */ /* 0x002fd00000000810 */
[----:B------:R-:W-:-:S08]  /*2d00*/  DFMA R22, R22, R22, R22 ;  /* 0x000000161616722b */ /* 0x000fd00000000016 */
[----:B------:R-:W-:-:S08]  /*2d10*/  DFMA R22, R20, R22, R20 ;  /* 0x000000161416722b */ /* 0x000fd00000000014 */
[----:B------:R-:W-:-:S08]  /*2d20*/  DFMA R20, R22, -R16, 1 ;  /* 0x3ff000001614742b */ /* 0x000fd00000000810 */
[----:B------:R-:W-:-:S08]  /*2d30*/  DFMA R20, R22, R20, R22 ;  /* 0x000000141614722b */ /* 0x000fd00000000016 */
[----:B0-----:R-:W-:-:S08]  /*2d40*/  DMUL R28, R20, R34 ;  /* 0x00000022141c7228 */ /* 0x001fd00000000000 */
        /* <DEDUP_REMOVED lines=8> */
.L_x_184:
[----:B------:R-:W-:Y:S05]  /*2dd0*/  BSYNC.RECONVERGENT B3 ;  /* 0x0000000000037941 */ /* 0x000fea0003800200 */
.L_x_183:
[----:B------:R-:W0:Y:S01]  /*2de0*/  LDS.64 R22, [R4+0x8] ;  /* 0x0000080004167984 */ /* 0x000e220000000a00 */
[----:B------:R-:W-:Y:S01]  /*2df0*/  IMAD.MOV.U32 R32, RZ, RZ, 0x0 ;  /* 0x00000000ff207424 */ /* 0x000fe200078e00ff */
[----:B------:R-:W1:Y:S01]  /*2e00*/  F2I.F64.TRUNC R29, R28 ;  /* 0x0000001c001d7311 */ /* 0x000e62000030d100 */
[----:B------:R-:W-:Y:S01]  /*2e10*/  IMAD.MOV.U32 R33, RZ, RZ, 0x3fd80000 ;  /* 0x3fd80000ff217424 */ /* 0x000fe200078e00ff */
[----:B------:R-:W2:Y:S01]  /*2e20*/  LDS.64 R20, [R5+0x8] ;  /* 0x0000080005147984 */ /* 0x000ea20000000a00 */
[----:B------:R-:W-:Y:S03]  /*2e30*/  BSSY.RECONVERGENT B0, `(.L_x_185) ;  /* 0x000001c000007945 */ /* 0x000fe60003800200 */
[----:B------:R-:W4:Y:S01]  /*2e40*/  LDS.64 R16, [R3+0x8] ;  /* 0x0000080003107984 */ /* 0x000f220000000a00 */
        /* <DEDUP_REMOVED lines=22> */
[----:B------:R-:W-:Y:S01]  /*2fb0*/  MOV R28, 0x1 ;  /* 0x00000001001c7802 */ /* 0x000fe20000000f00 */
[----:B0-----:R-:W-:-:S04]  /*2fc0*/  IMAD.WIDE R36, R29, 0x8, R36 ;  /* 0x000000081d247825 */ /* 0x001fc800078e0224 */
[----:B------:R-:W-:-:S05]  /*2fd0*/  IMAD.MOV.U32 R29, RZ, RZ, 0x0 ;  /* 0x00000000ff1d7424 */ /* 0x000fca00078e00ff */
[----:B------:R0:W-:Y:S02]  /*2fe0*/  REDG.E.ADD.64.STRONG.GPU desc[UR10][R36.64], R28 ;  /* 0x0000001c2400798e */ /* 0x0001e4000c12e50a */
.L_x_186:
[----:B------:R-:W-:Y:S05]  /*2ff0*/  BSYNC.RECONVERGENT B0 ;  /* 0x0000000000007941 */ /* 0x000fea0003800200 */
.L_x_185:
[----:B------:R-:W-:Y:S04]  /*3000*/  BSSY.RECONVERGENT B3, `(.L_x_187) ;  /* 0x0000007000037945 */ /* 0x000fe80003800200 */
[----:B------:R-:W-:Y:S05]  /*3010*/  @!P2 BRA `(.L_x_188) ;  /* 0x000000000014a947 */ /* 0x000fea0003800000 */
[----:B------:R-:W-:Y:S01]  /*3020*/  IMAD.MOV.U32 R20, RZ, RZ, R32 ;  /* 0x000000ffff147224 */ /* 0x000fe200078e0020 */
[----:B------:R-:W-:Y:S01]  /*3030*/  MOV R0, 0x3070 ;  /* 0x0000307000007802 */ /* 0x000fe20000000f00 */
[----:B------:R-:W-:Y:S02]  /*3040*/  IMAD.MOV.U32 R2, RZ, RZ, R26 ;  /* 0x000000ffff027224 */ /* 0x000fe400078e001a */
[----:B------:R-:W-:-:S07]  /*3050*/  IMAD.MOV.U32 R25, RZ, RZ, R27 ;  /* 0x000000ffff197224 */ /* 0x000fce00078e001b */
[----:B0--3--:R-:W-:Y:S05]  /*3060*/  CALL.REL.NOINC `($__internal_3_$__cuda_sm20_dsqrt_rn_f64_mediumpath_v1) ;  /* 0x0000001800807944 */ /* 0x009fea0003c00000 */
.L_x_188:
[----:B------:R-:W-:Y:S05]  /*3070*/  BSYNC.RECONVERGENT B3 ;  /* 0x0000000000037941 */ /* 0x000fea0003800200 */
.L_x_187:
[----:B------:R-:W1:Y:S01]  /*3080*/  LDC.64 R16, c[0x0][0x3b0] ;  /* 0x0000ec00ff107b82 */ /* 0x000e620000000a00 */
[----:B------:R-:W1:Y:S01]  /*3090*/  MUFU.RCP64H R21, UR6 ;  /* 0x0000000600157d08 */ /* 0x000e620008001800 */
[----:B------:R-:W-:Y:S01]  /*30a0*/  MOV R20, 0x1 ;  /* 0x0000000100147802 */ /* 0x000fe20000000f00 */
[----:B------:R-:W-:Y:S01]  /*30b0*/  BSSY.RECONVERGENT B3, `(.L_x_189) ;  /* 0x0000011000037945 */ /* 0x000fe20003800200 */
[----:B------:R-:W-:-:S04]  /*30c0*/  FSETP.GEU.AND P2, PT, |R35|, 6.5827683646048100446e-37, PT ;  /* 0x036000002300780b */ /* 0x000fc80003f4e200 */
        /* <DEDUP_REMOVED lines=12> */
[----:B0--3--:R-:W-:Y:S05]  /*3190*/  CALL.REL.NOINC `($__internal_2_$__cuda_sm20_div_rn_f64_full) ;  /* 0x0000001000b87944 */ /* 0x009fea0003c00000 */
[----:B------:R-:W-:Y:S02]  /*31a0*/  IMAD.MOV.U32 R26, RZ, RZ, R2 ;  /* 0x000000ffff1a7224 */ /* 0x000fe400078e0002 */
[----:B------:R-:W-:-:S07]  /*31b0*/  IMAD.MOV.U32 R27, RZ, RZ, R29 ;  /* 0x000000ffff1b7224 */ /* 0x000fce00078e001d */
.L_x_190:
[----:B------:R-:W-:Y:S05]  /*31c0*/  BSYNC.RECONVERGENT B3 ;  /* 0x0000000000037941 */ /* 0x000fea0003800200 */
.L_x_189:
[----:B------:R-:W1:Y:S01]  /*31d0*/  LDS.64 R20, [R4+0x10] ;  /* 0x0000100004147984 */ /* 0x000e620000000a00 */
[----:B------:R-:W-:Y:S01]  /*31e0*/  IMAD.MOV.U32 R32, RZ, RZ, 0x0 ;  /* 0x00000000ff207424 */ /* 0x000fe200078e00ff */
[----:B------:R-:W-:Y:S01]  /*31f0*/  MOV R33, 0x3fd80000 ;  /* 0x3fd8000000217802 */ /* 0x000fe20000000f00 */
[----:B------:R-:W2:Y:S01]  /*3200*/  F2I.F64.TRUNC R31, R26 ;  /* 0x0000001a001f7311 */ /* 0x000ea2000030d100 */
[----:B------:R-:W4:Y:S01]  /*3210*/  LDS.64 R16, [R5+0x10] ;  /* 0x0000100005107984 */ /* 0x000f220000000a00 */
[----:B------:R-:W-:Y:S03]  /*3220*/  BSSY.RECONVERGENT B0, `(.L_x_191) ;  /* 0x000001c000007945 */ /* 0x000fe60003800200 */
[----:B------:R-:W5:Y:S01]  /*3230*/  LDS.64 R2, [R3+0x10] ;  /* 0x0000100003027984 */ /* 0x000f620000000a00 */
[----:B--2---:R-:W-:Y:S01]  /*3240*/  ISETP.GE.U32.AND P1, PT, R31, UR7, PT ;  /* 0x000000071f007c0c */ /* 0x004fe2000bf26070 */
[----:B-1----:R-:W-:-:S02]  /*3250*/  DADD R20, R12, -R20 ;  /* 0x000000000c147229 */ /* 0x002fc40000000814 */
[----:B----4-:R-:W-:-:S06]  /*3260*/  DADD R16, R14, -R16 ;  /* 0x000000000e107229 */ /* 0x010fcc0000000810 */
[----:B------:R-:W-:Y:S02]  /*3270*/  DMUL R20, R20, R20 ;  /* 0x0000001414147228 */ /* 0x000fe40000000000 */
[----:B-----5:R-:W-:-:S06]  /*3280*/  DADD R22, R10, -R2 ;  /* 0x000000000a167229 */ /* 0x020fcc0000000802 */
[----:B------:R-:W-:-:S08]  /*3290*/  DFMA R20, R16, R16, R20 ;  /* 0x000000101014722b */ /* 0x000fd00000000014 */
[----:B------:R-:W-:-:S06]  /*32a0*/  DFMA R2, R22, R22, R20 ;  /* 0x000000161602722b */ /* 0x000fcc0000000014 */
        /* <DEDUP_REMOVED lines=14> */
[----:B------:R-:W1:Y:S01]  /*3390*/  LDC.64 R26, c[0x0][0x3a0] ;  /* 0x0000e800ff1a7b82 */ /* 0x000e620000000a00 */
[----:B0-----:R-:W-:Y:S02]  /*33a0*/  IMAD.MOV.U32 R28, RZ, RZ, 0x1 ;  /* 0x00000001ff1c7424 */ /* 0x001fe400078e00ff */
[----:B------:R-:W-:Y:S02]  /*33b0*/  IMAD.MOV.U32 R29, RZ, RZ, 0x0 ;  /* 0x00000000ff1d7424 */ /* 0x000fe400078e00ff */
[----:B-1----:R-:W-:-:S05]  /*33c0*/  IMAD.WIDE R26, R31, 0x8, R26 ;  /* 0x000000081f1a7825 */ /* 0x002fca00078e021a */
[----:B------:R1:W-:Y:S02]  /*33d0*/  REDG.E.ADD.64.STRONG.GPU desc[UR10][R26.64], R28 ;  /* 0x0000001c1a00798e */ /* 0x0003e4000c12e50a */
.L_x_192:
[----:B------:R-:W-:Y:S05]  /*33e0*/  BSYNC.RECONVERGENT B0 ;  /* 0x0000000000007941 */ /* 0x000fea0003800200 */
.L_x_191:
[----:B------:R-:W-:Y:S04]  /*33f0*/  BSSY.RECONVERGENT B3, `(.L_x_193) ;  /* 0x0000006000037945 */ /* 0x000fe80003800200 */
[----:B------:R-:W-:Y:S05]  /*3400*/  @!P2 BRA `(.L_x_194) ;  /* 0x000000000010a947 */ /* 0x000fea0003800000 */
[----:B------:R-:W-:Y:S01]  /*3410*/  MOV R20, R32 ;  /* 0x0000002000147202 */ /* 0x000fe20000000f00 */
[----:B------:R-:W-:Y:S01]  /*3420*/  IMAD.MOV.U32 R25, RZ, RZ, R3 ;  /* 0x000000ffff197224 */ /* 0x000fe200078e0003 */
[----:B------:R-:W-:-:S07]  /*3430*/  MOV R0, 0x3450 ;  /* 0x0000345000007802 */ /* 0x000fce0000000f00 */
[----:B01-3--:R-:W-:Y:S05]  /*3440*/  CALL.REL.NOINC `($__internal_3_$__cuda_sm20_dsqrt_rn_f64_mediumpath_v1) ;  /* 0x0000001400887944 */ /* 0x00bfea0003c00000 */
.L_x_194:
[----:B------:R-:W-:Y:S05]  /*3450*/  BSYNC.RECONVERGENT B3 ;  /* 0x0000000000037941 */ /* 0x000fea0003800200 */
.L_x_193:
[----:B------:R-:W2:Y:S01]  /*3460*/  LDC.64 R2, c[0x0][0x3b0] ;  /* 0x0000ec00ff027b82 */ /* 0x000ea20000000a00 */
[----:B------:R-:W2:Y:S01]  /*3470*/  MUFU.RCP64H R17, UR6 ;  /* 0x0000000600117d08 */ /* 0x000ea20008001800 */
[----:B------:R-:W-:Y:S01]  /*3480*/  IMAD.MOV.U32 R16, RZ, RZ, 0x1 ;  /* 0x00000001ff107424 */ /* 0x000fe200078e00ff */
[----:B------:R-:W-:Y:S01]  /*3490*/  FSETP.GEU.AND P2, PT, |R35|, 6.5827683646048100446e-37, PT ;  /* 0x036000002300780b */ /* 0x000fe20003f4e200 */
[----:B------:R-:W-:Y:S04]  /*34a0*/  BSSY.RECONVERGENT B3, `(.L_x_195) ;  /* 0x000000f000037945 */ /* 0x000fe80003800200 */
        /* <DEDUP_REMOVED lines=12> */
[----:B01-3--:R-:W-:Y:S05]  /*3570*/  CALL.REL.NOINC `($__internal_2_$__cuda_sm20_div_rn_f64_full) ;  /* 0x0000000c00c07944 */ /* 0x00bfea0003c00000 */
[----:B------:R-:W-:-:S07]  /*3580*/  IMAD.MOV.U32 R3, RZ, RZ, R29 ;  /* 0x000000ffff037224 */ /* 0x000fce00078e001d */
.L_x_196:
[----:B------:R-:W-:Y:S05]  /*3590*/  BSYNC.RECONVERGENT B3 ;  /* 0x0000000000037941 */ /* 0x000fea0003800200 */
.L_x_195:
[----:B------:R-:W2:Y:S01]  /*35a0*/  F2I.F64.TRUNC R21, R2 ;  /* 0x0000000200157311 */ /* 0x000ea2000030d100 */
[----:B------:R-:W-:Y:S01]  /*35b0*/  BSSY.RECONVERGENT B0, `(.L_x_197) ;  /* 0x0000008000007945 */ /* 0x000fe20003800200 */
[----:B--2---:R-:W-:-:S13]  /*35c0*/  ISETP.GE.U32.AND P1, PT, R21, UR7, PT ;  /* 0x0000000715007c0c */ /* 0x004fda000bf26070 */
[----:B------:R-:W-:Y:S05]  /*35d0*/  @P1 BRA `(.L_x_198) ;  /* 0x0000000000141947 */ /* 0x000fea0003800000 */
[----:B------:R-:W2:Y:S01]  /*35e0*/  LDC.64 R2, c[0x0][0x3a0] ;  /* 0x0000e800ff027b82 */ /* 0x000ea20000000a00 */
[----:B------:R-:W-:Y:S01]  /*35f0*/  IMAD.MOV.U32 R16, RZ, RZ, 0x1 ;  /* 0x00000001ff107424 */ /* 0x000fe200078e00ff */
[----:B------:R-:W-:Y:S01]  /*3600*/  MOV R17, 0x0 ;  /* 0x0000000000117802 */ /* 0x000fe20000000f00 */
[----:B--2---:R-:W-:-:S05]  /*3610*/  IMAD.WIDE R2, R21, 0x8, R2 ;  /* 0x0000000815027825 */ /* 0x004fca00078e0202 */
[----:B------:R2:W-:Y:S02]  /*3620*/  REDG.E.ADD.64.STRONG.GPU desc[UR10][R2.64], R16 ;  /* 0x000000100200798e */ /* 0x0005e4000c12e50a */
.L_x_198:
[----:B------:R-:W-:Y:S05]  /*3630*/  BSYNC.RECONVERGENT B0 ;  /* 0x0000000000007941 */ /* 0x000fea0003800200 */
.L_x_197:
[----:B------:R-:W-:Y:S02]  /*3640*/  VIADD R30, R30, 0x4 ;  /* 0x000000041e1e7836 */ /* 0x000fe40000000000 */
[----:B------:R-:W-:Y:S01]  /*3650*/  VIADD R5, R5, 0x20 ;  /* 0x0000002005057836 */ /* 0x000fe20000000000 */
[----:B------:R-:W-:Y:S06]  /*3660*/  @P0 BRA `(.L_x_199) ;  /* 0xffffffec00f00947 */ /* 0x000fec000383ffff */
[----:B------:R-:W-:Y:S05]  /*3670*/  BSYNC B1 ;  /* 0x0000000000017941 */ /* 0x000fea0003800000 */
.L_x_174:
[----:B--2---:R-:W-:-:S07]  /*3680*/  VIADD R3, R30, 0x1 ;  /* 0x000000011e037836 */ /* 0x004fce0000000000 */
.L_x_173:
[----:B-1----:R-:W-:Y:S05]  /*3690*/  BSYNC B2 ;  /* 0x0000000000027941 */ /* 0x002fea0003800000 */
.L_x_172:
[----:B------:R-:W-:-:S04]  /*36a0*/  ISETP.NE.U32.AND P0, PT, R8, RZ, PT ;  /* 0x000000ff0800720c */ /* 0x000fc80003f05070 */
[----:B------:R-:W-:-:S13]  /*36b0*/  ISETP.NE.AND.EX P0, PT, RZ, RZ, PT, P0 ;  /* 0x000000ffff00720c */ /* 0x000fda0003f05300 */
[----:B------:R-:W-:Y:S05]  /*36c0*/  @!P0 EXIT ;  /* 0x000000000000894d */ /* 0x000fea0003800000 */
[----:B------:R-:W-:Y:S01]  /*36d0*/  ISETP.NE.U32.AND P0, PT, R8, 0x1, PT ;  /* 0x000000010800780c */ /* 0x000fe20003f05070 */
[----:B------:R-:W-:Y:S03]  /*36e0*/  BSSY.RECONVERGENT B1, `(.L_x_200) ;  /* 0x000008f000017945 */ /* 0x000fe60003800200 */
[----:B------:R-:W-:-:S13]  /*36f0*/  ISETP.NE.AND.EX P0, PT, RZ, RZ, PT, P0 ;  /* 0x000000ffff00720c */ /* 0x000fda0003f05300 */
[----:B------:R-:W-:Y:S05]  /*3700*/  @!P0 BRA `(.L_x_201) ;  /* 0x0000000800308947 */ /* 0x000fea0003800000 */
[----:B------:R-:W1:Y:S01]  /*3710*/  S2UR UR5, SR_CgaCtaId ;  /* 0x00000000000579c3 */ /* 0x000e620000008800 */
[----:B------:R-:W-:Y:S01]  /*3720*/  LEA R6, R3, UR15, 0x3 ;  /* 0x0000000f03067c11 */ /* 0x000fe2000f8e18ff */
[----:B------:R-:W-:Y:S01]  /*3730*/  UMOV UR4, 0x400 ;  /* 0x0000040000047882 */ /* 0x000fe20000000000 */
[----:B------:R-:W-:Y:S01]  /*3740*/  IMAD.U32 R4, RZ, RZ, UR12 ;  /* 0x0000000cff047e24 */ /* 0x000fe2000f8e00ff */
[----:B------:R-:W-:Y:S02]  /*3750*/  BSSY.RECONVERGENT B2, `(.L_x_202) ;  /* 0x0000022000027945 */ /* 0x000fe40003800200 */
[----:B------:R-:W2:Y:S01]  /*3760*/  LDS.64 R20, [R6] ;  /* 0x0000000006147984 */ /* 0x000ea20000000a00 */
[----:B-1----:R-:W-:-:S06]  /*3770*/  ULEA UR4, UR5, UR4, 0x18 ;  /* 0x0000000405047291 */ /* 0x002fcc000f8ec0ff */
[----:B------:R-:W-:-:S04]  /*3780*/  LEA R5, R3, UR4, 0x3 ;  /* 0x0000000403057c11 */ /* 0x000fc8000f8e18ff */
[----:B------:R-:W-:Y:S01]  /*3790*/  LEA R4, R4, R5, 0x4 ;  /* 0x0000000504047211 */ /* 0x000fe200078e20ff */
[----:B------:R-:W1:Y:S04]  /*37a0*/  LDS.64 R16, [R5] ;  /* 0x0000000005107984 */ /* 0x000e680000000a00 */
[----:B------:R-:W4:Y:S01]  /*37b0*/  LDS.64 R22, [R4] ;  /* 0x0000000004167984 */ /* 0x000f220000000a00 */
[----:B--2---:R-:W-:-:S08]  /*37c0*/  DADD R20, R12, -R20 ;  /* 0x000000000c147229 */ /* 0x004fd00000000814 */
[----:B------:R-:W-:Y:S02]  /*37d0*/  DMUL R20, R20, R20 ;  /* 0x0000001414147228 */ /* 0x000fe40000000000 */
[----:B-1----:R-:W-:Y:S02]  /*37e0*/  DADD R16, R14, -R16 ;  /* 0x000000000e107229 */ /* 0x002fe40000000810 */
[----:B----4-:R-:W-:-:S06]  /*37f0*/  DADD R22, R10, -R22 ;  /* 0x000000000a167229 */ /* 0x010fcc0000000816 */
        /* <DEDUP_REMOVED lines=11> */
[----:B0-----:R-:W-:-:S08]  /*38b0*/  DFMA R28, R20, R16, R24 ;  /* 0x00000010141c722b */ /* 0x001fd00000000018 */
[----:B------:R-:W-:Y:S02]  /*38c0*/  DMUL R16, R26, R28 ;  /* 0x0000001c1a107228 */ /* 0x000fe40000000000 */
[----:B------:R-:W-:Y:S01]  /*38d0*/  VIADD R21, R29, 0xfff00000 ;  /* 0xfff000001d157836 */ /* 0x000fe20000000000 */
[----:B------:R-:W-:-:S05]  /*38e0*/  MOV R20, R28 ;  /* 0x0000001c00147202 */ /* 0x000fca0000000f00 */
[----:B------:R-:W-:-:S08]  /*38f0*/  DFMA R22, R16, -R16, R26 ;  /* 0x800000101016722b */ /* 0x000fd0000000001a */
[----:B------:R-:W-:Y:S01]  /*3900*/  DFMA R34, R22, R20, R16 ;  /* 0x000000141622722b */ /* 0x000fe20000000010 */
[----:B------:R-:W-:Y:S10]  /*3910*/  @!P0 BRA `(.L_x_203) ;  /* 0x0000000000148947 */ /* 0x000ff40003800000 */
[----:B------:R-:W-:Y:S01]  /*3920*/  IMAD.MOV.U32 R20, RZ, RZ, R28 ;  /* 0x000000ffff147224 */ /* 0x000fe200078e001c */
[----:B------:R-:W-:Y:S01]  /*3930*/  MOV R0, 0x3970 ;  /* 0x0000397000007802 */ /* 0x000fe20000000f00 */
[----:B------:R-:W-:Y:S02]  /*3940*/  IMAD.MOV.U32 R2, RZ, RZ, R26 ;  /* 0x000000ffff027224 */ /* 0x000fe400078e001a */
[----:B------:R-:W-:-:S07]  /*3950*/  IMAD.MOV.U32 R25, RZ, RZ, R27 ;  /* 0x000000ffff197224 */ /* 0x000fce00078e001b */
[----:B---3--:R-:W-:Y:S05]  /*3960*/  CALL.REL.NOINC `($__internal_3_$__cuda_sm20_dsqrt_rn_f64_mediumpath_v1) ;  /* 0x0000001000407944 */ /* 0x008fea0003c00000 */
.L_x_203:
[----:B------:R-:W-:Y:S05]  /*3970*/  BSYNC.RECONVERGENT B2 ;  /* 0x0000000000027941 */ /* 0x000fea0003800200 */
.L_x_202:
        /* <DEDUP_REMOVED lines=21> */
.L_x_205:
[----:B------:R-:W-:Y:S05]  /*3ad0*/  BSYNC.RECONVERGENT B2 ;  /* 0x0000000000027941 */ /* 0x000fea0003800200 */
.L_x_204:
[----:B------:R-:W0:Y:S01]  /*3ae0*/  LDS.64 R6, [R6+0x8] ;  /* 0x0000080006067984 */ /* 0x000e220000000a00 */
[----:B------:R-:W1:Y:S01]  /*3af0*/  LDCU UR4, c[0x0][0x3a8] ;  /* 0x00007500ff0477ac */ /* 0x000e620008000800 */
[----:B------:R-:W1:Y:S01]  /*3b00*/  F2I.F64.TRUNC R31, R16 ;  /* 0x00000010001f7311 */ /* 0x000e62000030d100 */
[----:B------:R-:W-:Y:S01]  /*3b10*/  BSSY.RECONVERGENT B0, `(.L_x_206) ;  /* 0x000001f000007945 */ /* 0x000fe20003800200 */
[----:B------:R2:W4:Y:S04]  /*3b20*/  LDS.64 R20, [R5+0x8] ;  /* 0x0000080005147984 */ /* 0x0005280000000a00 */
[----:B------:R5:W3:Y:S01]  /*3b30*/  LDS.64 R24, [R4+0x8] ;  /* 0x0000080004187984 */ /* 0x000ae20000000a00 */
[----:B--2---:R-:W-:Y:S02]  /*3b40*/  IMAD.MOV.U32 R5, RZ, RZ, 0x3fd80000 ;  /* 0x3fd80000ff057424 */ /* 0x004fe400078e00ff */
[----:B-----5:R-:W-:Y:S01]  /*3b50*/  IMAD.MOV.U32 R4, RZ, RZ, 0x0 ;  /* 0x00000000ff047424 */ /* 0x020fe200078e00ff */
[----:B-1----:R-:W-:Y:S01]  /*3b60*/  ISETP.GE.U32.AND P0, PT, R31, UR4, PT ;  /* 0x000000041f007c0c */ /* 0x002fe2000bf06070 */
[----:B0-----:R-:W-:-:S02]  /*3b70*/  DADD R22, R12, -R6 ;  /* 0x000000000c167229 */ /* 0x001fc40000000806 */
[----:B----4-:R-:W-:-:S06]  /*3b80*/  DADD R20, R14, -R20 ;  /* 0x000000000e147229 */ /* 0x010fcc0000000814 */
[----:B------:R-:W-:Y:S02]  /*3b90*/  DMUL R22, R22, R22 ;  /* 0x0000001616167228 */ /* 0x000fe40000000000 */
[----:B---3--:R-:W-:-:S06]  /*3ba0*/  DADD R24, R10, -R24 ;  /* 0x000000000a187229 */ /* 0x008fcc0000000818 */
        /* <DEDUP_REMOVED lines=21> */
.L_x_207:
[----:B------:R-:W-:Y:S05]  /*3d00*/  BSYNC.RECONVERGENT B0 ;  /* 0x0000000000007941 */ /* 0x000fea0003800200 */
.L_x_206:
[----:B------:R-:W-:Y:S04]  /*3d10*/  BSSY.RECONVERGENT B2, `(.L_x_208) ;  /* 0x0000009000027945 */ /* 0x000fe80003800200 */
[----:B------:R-:W-:Y:S05]  /*3d20*/  @!P1 BRA `(.L_x_209) ;  /* 0x00000000001c9947 */ /* 0x000fea0003800000 */
[----:B------:R-:W-:Y:S01]  /*3d30*/  MOV R2, R22 ;  /* 0x0000001600027202 */ /* 0x000fe20000000f00 */
[----:B------:R-:W-:Y:S01]  /*3d40*/  IMAD.MOV.U32 R25, RZ, RZ, R23 ;  /* 0x000000ffff197224 */ /* 0x000fe200078e0017 */
[----:B------:R-:W-:Y:S01]  /*3d50*/  MOV R0, 0x3da0 ;  /* 0x00003da000007802 */ /* 0x000fe20000000f00 */
[----:B------:R-:W-:Y:S02]  /*3d60*/  IMAD.MOV.U32 R20, RZ, RZ, R26 ;  /* 0x000000ffff147224 */ /* 0x000fe400078e001a */
[----:B------:R-:W-:Y:S02]  /*3d70*/  IMAD.MOV.U32 R22, RZ, RZ, R4 ;  /* 0x000000ffff167224 */ /* 0x000fe400078e0004 */
[----:B------:R-:W-:-:S07]  /*3d80*/  IMAD.MOV.U32 R23, RZ, RZ, R5 ;  /* 0x000000ffff177224 */ /* 0x000fce00078e0005 */
[----:B0-----:R-:W-:Y:S05]  /*3d90*/  CALL.REL.NOINC `($__internal_3_$__cuda_sm20_dsqrt_rn_f64_mediumpath_v1) ;  /* 0x0000000c00347944 */ /* 0x001fea0003c00000 */
.L_x_209:
[----:B------:R-:W-:Y:S05]  /*3da0*/  BSYNC.RECONVERGENT B2 ;  /* 0x0000000000027941 */ /* 0x000fea0003800200 */
.L_x_208:
[----:B------:R-:W1:Y:S01]  /*3db0*/  LDCU UR4, c[0x0][0x3b4] ;  /* 0x00007680ff0477ac */ /* 0x000e620008000800 */
[----:B0-----:R-:W0:Y:S01]  /*3dc0*/  LDC.64 R6, c[0x0][0x3b0] ;  /* 0x0000ec00ff067b82 */ /* 0x001e220000000a00 */
[----:B------:R-:W-:Y:S01]  /*3dd0*/  IMAD.MOV.U32 R4, RZ, RZ, 0x1 ;  /* 0x00000001ff047424 */ /* 0x000fe200078e00ff */
[----:B------:R-:W-:Y:S01]  /*3de0*/  FSETP.GEU.AND P1, PT, |R35|, 6.5827683646048100446e-37, PT ;  /* 0x036000002300780b */ /* 0x000fe20003f2e200 */
[----:B------:R-:W-:Y:S01]  /*3df0*/  BSSY.RECONVERGENT B2, `(.L_x_210) ;  /* 0x0000011000027945 */ /* 0x000fe20003800200 */
[----:B-1----:R-:W0:Y:S03]  /*3e00*/  MUFU.RCP64H R5, UR4 ;  /* 0x0000000400057d08 */ /* 0x002e260008001800 */
        /* <DEDUP_REMOVED lines=12> */
[----:B------:R-:W-:Y:S05]  /*3ed0*/  CALL.REL.NOINC `($__internal_2_$__cuda_sm20_div_rn_f64_full) ;  /* 0x0000000400687944 */ /* 0x000fea0003c00000 */
[----:B------:R-:W-:Y:S01]  /*3ee0*/  MOV R4, R2 ;  /* 0x0000000200047202 */ /* 0x000fe20000000f00 */
[----:B------:R-:W-:-:S07]  /*3ef0*/  IMAD.MOV.U32 R5, RZ, RZ, R29 ;  /* 0x000000ffff057224 */ /* 0x000fce00078e001d */
.L_x_211:
[----:B------:R-:W-:Y:S05]  /*3f00*/  BSYNC.RECONVERGENT B2 ;  /* 0x0000000000027941 */ /* 0x000fea0003800200 */
.L_x_210:
[----:B------:R-:W0:Y:S01]  /*3f10*/  LDCU UR4, c[0x0][0x3a8] ;  /* 0x00007500ff0477ac */ /* 0x000e220008000800 */
[----:B------:R-:W0:Y:S01]  /*3f20*/  F2I.F64.TRUNC R17, R4 ;  /* 0x0000000400117311 */ /* 0x000e22000030d100 */
[----:B------:R-:W-:Y:S01]  /*3f30*/  BSSY.RECONVERGENT B0, `(.L_x_212) ;  /* 0x0000008000007945 */ /* 0x000fe20003800200 */
[----:B0-----:R-:W-:-:S13]  /*3f40*/  ISETP.GE.U32.AND P0, PT, R17, UR4, PT ;  /* 0x0000000411007c0c */ /* 0x001fda000bf06070 */
[----:B------:R-:W-:Y:S05]  /*3f50*/  @P0 BRA `(.L_x_213) ;  /* 0x0000000000140947 */ /* 0x000fea0003800000 */
[----:B------:R-:W0:Y:S01]  /*3f60*/  LDC.64 R4, c[0x0][0x3a0] ;  /* 0x0000e800ff047b82 */ /* 0x000e220000000a00 */
[----:B------:R-:W-:Y:S02]  /*3f70*/  IMAD.MOV.U32 R6, RZ, RZ, 0x1 ;  /* 0x00000001ff067424 */ /* 0x000fe400078e00ff */
[----:B------:R-:W-:Y:S02]  /*3f80*/  IMAD.MOV.U32 R7, RZ, RZ, 0x0 ;  /* 0x00000000ff077424 */ /* 0x000fe400078e00ff */
[----:B0-----:R-:W-:-:S05]  /*3f90*/  IMAD.WIDE R4, R17, 0x8, R4 ;  /* 0x0000000811047825 */ /* 0x001fca00078e0204 */
[----:B------:R0:W-:Y:S02]  /*3fa0*/  REDG.E.ADD.64.STRONG.GPU desc[UR10][R4.64], R6 ;  /* 0x000000060400798e */ /* 0x0001e4000c12e50a */
.L_x_213:
[----:B------:R-:W-:Y:S05]  /*3fb0*/  BSYNC.RECONVERGENT B0 ;  /* 0x0000000000007941 */ /* 0x000fea0003800200 */
.L_x_212:
[----:B------:R-:W-:-:S07]  /*3fc0*/  VIADD R3, R3, 0x2 ;  /* 0x0000000203037836 */ /* 0x000fce0000000000 */
.L_x_201:
[----:B------:R-:W-:Y:S05]  /*3fd0*/  BSYNC.RECONVERGENT B1 ;  /* 0x0000000000017941 */ /* 0x000fea0003800200 */
.L_x_200:
[----:B------:R-:W-:-:S04]  /*3fe0*/  LOP3.LUT R9, R9, 0x1, RZ, 0xc0, !PT ;  /* 0x0000000109097812 */ /* 0x000fc800078ec0ff */
[----:B------:R-:W-:-:S04]  /*3ff0*/  ISETP.NE.U32.AND P0, PT, R9, 0x1, PT ;  /* 0x000000010900780c */ /* 0x000fc80003f05070 */
[----:B------:R-:W-:-:S13]  /*4000*/  ISETP.NE.U32.AND.EX P0, PT, RZ, RZ, PT, P0 ;  /* 0x000000ffff00720c */ /* 0x000fda0003f05100 */
[----:B------:R-:W-:Y:S05]  /*4010*/  @P0 EXIT ;  /* 0x000000000000094d */ /* 0x000fea0003800000 */
[----:B------:R-:W1:Y:S01]  /*4020*/  S2UR UR5, SR_CgaCtaId ;  /* 0x00000000000579c3 */ /* 0x000e620000008800 */
[----:B------:R-:W-:Y:S01]  /*4030*/  LEA R8, R3, UR15, 0x3 ;  /* 0x0000000f03087c11 */ /* 0x000fe2000f8e18ff */
[----:B------:R-:W-:Y:S01]  /*4040*/  UMOV UR4, 0x400 ;  /* 0x0000040000047882 */ /* 0x000fe20000000000 */
[----:B------:R-:W-:Y:S01]  /*4050*/  MOV R9, UR12 ;  /* 0x0000000c00097c02 */ /* 0x000fe20008000f00 */
[----:B------:R-:W-:Y:S02]  /*4060*/  BSSY.RECONVERGENT B1, `(.L_x_214) ;  /* 0x0000022000017945 */ /* 0x000fe40003800200 */
[----:B0-----:R-:W0:Y:S01]  /*4070*/  LDS.64 R4, [R8] ;  /* 0x0000000008047984 */ /* 0x001e220000000a00 */
[----:B-1----:R-:W-:-:S06]  /*4080*/  ULEA UR4, UR5, UR4, 0x18 ;  /* 0x0000000405047291 */ /* 0x002fcc000f8ec0ff */
[----:B------:R-:W-:-:S05]  /*4090*/  LEA R0, R3, UR4, 0x3 ;  /* 0x0000000403007c11 */ /* 0x000fca000f8e18ff */
[----:B------:R-:W1:Y:S01]  /*40a0*/  LDS.64 R2, [R0] ;  /* 0x0000000000027984 */ /* 0x000e620000000a00 */
[----:B------:R-:W-:-:S05]  /*40b0*/  IMAD R9, R9, 0x10, R0 ;  /* 0x0000001009097824 */ /* 0x000fca00078e0200 */
[----:B------:R-:W2:Y:S01]  /*40c0*/  LDS.64 R6, [R9] ;  /* 0x0000000009067984 */ /* 0x000ea20000000a00 */
[----:B0-----:R-:W-:-:S08]  /*40d0*/  DADD R4, R12, -R4 ;  /* 0x000000000c047229 */ /* 0x001fd00000000804 */
        /* <DEDUP_REMOVED lines=26> */
.L_x_215:
[----:B------:R-:W-:Y:S05]  /*4280*/  BSYNC.RECONVERGENT B1 ;  /* 0x0000000000017941 */ /* 0x000fea0003800200 */
.L_x_214:
        /* <DEDUP_REMOVED lines=20> */
.L_x_217:
[----:B------:R-:W-:Y:S05]  /*43d0*/  BSYNC.RECONVERGENT B1 ;  /* 0x0000000000017941 */ /* 0x000fea0003800200 */
.L_x_216:
[----:B------:R-:W0:Y:S01]  /*43e0*/  LDCU UR4, c[0x0][0x3a8] ;  /* 0x00007500ff0477ac */ /* 0x000e220008000800 */
[----:B------:R-:W0:Y:S02]  /*43f0*/  F2I.F64.TRUNC R7, R2 ;  /* 0x0000000200077311 */ /* 0x000e24000030d100 */
[----:B0-----:R-:W-:-:S13]  /*4400*/  ISETP.GE.U32.AND P0, PT, R7, UR4, PT ;  /* 0x0000000407007c0c */ /* 0x001fda000bf06070 */
[----:B------:R-:W-:Y:S05]  /*4410*/  @P0 EXIT ;  /* 0x000000000000094d */ /* 0x000fea0003800000 */
[----:B------:R-:W0:Y:S01]  /*4420*/  LDC.64 R2, c[0x0][0x3a0] ;  /* 0x0000e800ff027b82 */ /* 0x000e220000000a00 */
[----:B------:R-:W-:Y:S02]  /*4430*/  IMAD.MOV.U32 R4, RZ, RZ, 0x1 ;  /* 0x00000001ff047424 */ /* 0x000fe400078e00ff */
[----:B------:R-:W-:Y:S02]  /*4440*/  IMAD.MOV.U32 R5, RZ, RZ, 0x0 ;  /* 0x00000000ff057424 */ /* 0x000fe400078e00ff */
[----:B0-----:R-:W-:-:S05]  /*4450*/  IMAD.WIDE R2, R7, 0x8, R2 ;  /* 0x0000000807027825 */ /* 0x001fca00078e0202 */
[----:B------:R-:W-:Y:S01]  /*4460*/  REDG.E.ADD.64.STRONG.GPU desc[UR10][R2.64], R4 ;  /* 0x000000040200798e */ /* 0x000fe2000c12e50a */
[----:B------:R-:W-:Y:S05]  /*4470*/  EXIT ;  /* 0x000000000000794d */ /* 0x000fea0003800000 */
        .weak           $__internal_2_$__cuda_sm20_div_rn_f64_full
        .type           $__internal_2_$__cuda_sm20_div_rn_f64_full,@function
        .size           $__internal_2_$__cuda_sm20_div_rn_f64_full,($__internal_3_$__cuda_sm20_dsqrt_rn_f64_mediumpath_v1 - $__internal_2_$__cuda_sm20_div_rn_f64_full)
$__internal_2_$__cuda_sm20_div_rn_f64_full:
[C---:B------:R-:W-:Y:S01]  /*4480*/  FSETP.GEU.AND P1, PT, |R19|.reuse, 1.469367938527859385e-39, PT ;  /* 0x001000001300780b */ /* 0x040fe20003f2e200 */
[----:B------:R-:W-:Y:S01]  /*4490*/  IMAD.U32 R16, RZ, RZ, UR13 ;  /* 0x0000000dff107e24 */ /* 0x000fe2000f8e00ff */
[----:B------:R-:W-:Y:S01]  /*44a0*/  MOV R18, UR13 ;  /* 0x0000000d00127c02 */ /* 0x000fe20008000f00 */
[----:B------:R-:W-:Y:S01]  /*44b0*/  IMAD.MOV.U32 R21, RZ, RZ, R35 ;  /* 0x000000ffff157224 */ /* 0x000fe200078e0023 */
[C---:B------:R-:W-:Y:S01]  /*44c0*/  LOP3.LUT R0, R19.reuse, 0x800fffff, RZ, 0xc0, !PT ;  /* 0x800fffff13007812 */ /* 0x040fe200078ec0ff */
[----:B------:R-:W-:Y:S01]  /*44d0*/  IMAD.MOV.U32 R26, RZ, RZ, 0x1 ;  /* 0x00000001ff1a7424 */ /* 0x000fe200078e00ff */
[----:B------:R-:W-:Y:S01]  /*44e0*/  LOP3.LUT R31, R19, 0x7ff00000, RZ, 0xc0, !PT ;  /* 0x7ff00000131f7812 */ /* 0x000fe200078ec0ff */
[----:B------:R-:W-:Y:S01]  /*44f0*/  IMAD.MOV.U32 R20, RZ, RZ, R34 ;  /* 0x000000ffff147224 */ /* 0x000fe200078e0022 */
[----:B------:R-:W-:Y:S01]  /*4500*/  LOP3.LUT R17, R0, 0x3ff00000, RZ, 0xfc, !PT ;  /* 0x3ff0000000117812 */ /* 0x000fe200078efcff */
[----:B------:R-:W-:Y:S01]  /*4510*/  IMAD.MOV.U32 R0, RZ, RZ, 0x1ca00000 ;  /* 0x1ca00000ff007424 */ /* 0x000fe200078e00ff */
[C---:B------:R-:W-:Y:S01]  /*4520*/  FSETP.GEU.AND P3, PT, |R21|.reuse, 1.469367938527859385e-39, PT ;  /* 0x001000001500780b */ /* 0x040fe20003f6e200 */
[----:B------:R-:W-:Y:S01]  /*4530*/  BSSY.RECONVERGENT B0, `(.L_x_218) ;  /* 0x000004f000007945 */ /* 0x000fe20003800200 */
[----:B------:R-:W-:Y:S01]  /*4540*/  LOP3.LUT R2, R21, 0x7ff00000, RZ, 0xc0, !PT ;  /* 0x7ff0000015027812 */ /* 0x000fe200078ec0ff */
[----:B------:R-:W-:-:S03]  /*4550*/  @!P1 DMUL R16, R18, 8.98846567431157953865e+307 ;  /* 0x7fe0000012109828 */ /* 0x000fc60000000000 */
[----:B------:R-:W-:-:S03]  /*4560*/  ISETP.GE.U32.AND P2, PT, R2, R31, PT ;  /* 0x0000001f0200720c */ /* 0x000fc60003f46070 */
[----:B------:R-:W0:Y:S04]  /*4570*/  MUFU.RCP64H R27, R17 ;  /* 0x00000011001b7308 */ /* 0x000e280000001800 */
[----:B------:R-:W-:Y:S01]  /*4580*/  @!P3 LOP3.LUT R23, R19, 0x7ff00000, RZ, 0xc0, !PT ;  /* 0x7ff000001317b812 */ /* 0x000fe200078ec0ff */
[----:B------:R-:W-:Y:S01]  /*4590*/  @!P3 IMAD.MOV.U32 R28, RZ, RZ, RZ ;  /* 0x000000ffff1cb224 */ /* 0x000fe200078e00ff */
[----:B------:R-:W-:Y:S02]  /*45a0*/  @!P1 LOP3.LUT R31, R17, 0x7ff00000, RZ, 0xc0, !PT ;  /* 0x7ff00000111f9812 */ /* 0x000fe400078ec0ff */
[----:B------:R-:W-:Y:S02]  /*45b0*/  @!P3 ISETP.GE.U32.AND P4, PT, R2, R23, PT ;  /* 0x000000170200b20c */ /* 0x000fe40003f86070 */
[----:B------:R-:W-:-:S04]  /*45c0*/  SEL R23, R0, 0x63400000, !P2 ;  /* 0x6340000000177807 */ /* 0x000fc80005000000 */
[----:B------:R-:W-:Y:S01]  /*45d0*/  LOP3.LUT R23, R23, 0x800fffff, R21, 0xf8, !PT ;  /* 0x800fffff17177812 */ /* 0x000fe200078ef815 */
[----:B0-----:R-:W-:-:S08]  /*45e0*/  DFMA R24, R26, -R16, 1 ;  /* 0x3ff000001a18742b */ /* 0x001fd00000000810 */
[----:B------:R-:W-:-:S08]  /*45f0*/  DFMA R24, R24, R24, R24 ;  /* 0x000000181818722b */ /* 0x000fd00000000018 */
[----:B------:R-:W-:Y:S01]  /*4600*/  DFMA R24, R26, R24, R26 ;  /* 0x000000181a18722b */ /* 0x000fe2000000001a */
[----:B------:R-:W-:-:S04]  /*4610*/  @!P3 SEL R27, R0, 0x63400000, !P4 ;  /* 0x63400000001bb807 */ /* 0x000fc80006000000 */
[----:B------:R-:W-:-:S03]  /*4620*/  @!P3 LOP3.LUT R22, R27, 0x80000000, R21, 0xf8, !PT ;  /* 0x800000001b16b812 */ /* 0x000fc600078ef815 */
[----:B------:R-:W-:Y:S01]  /*4630*/  DFMA R26, R24, -R16, 1 ;  /* 0x3ff00000181a742b */ /* 0x000fe20000000810 */
[----:B------:R-:W-:Y:S02]  /*4640*/  @!P3 LOP3.LUT R29, R22, 0x100000, RZ, 0xfc, !PT ;  /* 0x00100000161db812 */ /* 0x000fe400078efcff */
[----:B------:R-:W-:-:S05]  /*4650*/  MOV R22, R20 ;  /* 0x0000001400167202 */ /* 0x000fca0000000f00 */
[----:B------:R-:W-:Y:S02]  /*4660*/  DFMA R24, R24, R26, R24 ;  /* 0x0000001a1818722b */ /* 0x000fe40000000018 */
[----:B------:R-:W-:-:S08]  /*4670*/  @!P3 DFMA R22, R22, 2, -R28 ;  /* 0x400000001616b82b */ /* 0x000fd0000000081c */
[----:B------:R-:W-:-:S08]  /*4680*/  DMUL R26, R24, R22 ;  /* 0x00000016181a7228 */ /* 0x000fd00000000000 */
[----:B------:R-:W-:-:S08]  /*4690*/  DFMA R28, R26, -R16, R22 ;  /* 0x800000101a1c722b */ /* 0x000fd00000000016 */
[----:B------:R-:W-:Y:S01]  /*46a0*/  DFMA R28, R24, R28, R26 ;  /* 0x0000001c181c722b */ /* 0x000fe2000000001a */
[----:B------:R-:W-:Y:S01]  /*46b0*/  IMAD.MOV.U32 R24, RZ, RZ, R2 ;  /* 0x000000ffff187224 */ /* 0x000fe200078e0002 */
[----:B------:R-:W-:Y:S01]  /*46c0*/  @!P3 LOP3.LUT R24, R23, 0x7ff00000, RZ, 0xc0, !PT ;  /* 0x7ff000001718b812 */ /* 0x000fe200078ec0ff */
[----:B------:R-:W-:-:S04]  /*46d0*/  VIADD R26, R31, 0xffffffff ;  /* 0xffffffff1f1a7836 */ /* 0x000fc80000000000 */
[----:B------:R-:W-:-:S05]  /*46e0*/  VIADD R25, R24, 0xffffffff ;  /* 0xffffffff18197836 */ /* 0x000fca0000000000 */
[----:B------:R-:W-:-:S04]  /*46f0*/  ISETP.GT.U32.AND P1, PT, R25, 0x7feffffe, PT ;  /* 0x7feffffe1900780c */ /* 0x000fc80003f24070 */
[----:B------:R-:W-:-:S13]  /*4700*/  ISETP.GT.U32.OR P1, PT, R26, 0x7feffffe, P1 ;  /* 0x7feffffe1a00780c */ /* 0x000fda0000f24470 */
[----:B------:R-:W-:Y:S05]  /*4710*/  @P1 BRA `(.L_x_219) ;  /* 0x00000000006c1947 */ /* 0x000fea0003800000 */
[----:B------:R-:W-:-:S04]  /*4720*/  LOP3.LUT R21, R19, 0x7ff00000, RZ, 0xc0, !PT ;  /* 0x7ff0000013157812 */ /* 0x000fc800078ec0ff */
[CC--:B------:R-:W-:Y:S02]  /*4730*/  VIADDMNMX R20, R2.reuse, -R21.reuse, 0xb9600000, !PT ;  /* 0xb960000002147446 */ /* 0x0c0fe40007800915 */
[----:B------:R-:W-:Y:S02]  /*4740*/  ISETP.GE.U32.AND P1, PT, R2, R21, PT ;  /* 0x000000150200720c */ /* 0x000fe40003f26070 */
[----:B------:R-:W-:Y:S02]  /*4750*/  VIMNMX R20, PT, PT, R20, 0x46a00000, PT ;  /* 0x46a0000014147848 */ /* 0x000fe40003fe0100 */
[----:B------:R-:W-:-:S04]  /*4760*/  SEL R21, R0, 0x63400000, !P1 ;  /* 0x6340000000157807 */ /* 0x000fc80004800000 */
[----:B------:R-:W-:Y:S01]  /*4770*/  IADD3 R0, PT, PT, -R21, R20, RZ ;  /* 0x0000001415007210 */ /* 0x000fe20007ffe1ff */
[----:B------:R-:W-:-:S04]  /*4780*/  IMAD.MOV.U32 R20, RZ, RZ, RZ ;  /* 0x000000ffff147224 */ /* 0x000fc800078e00ff */
        /* <DEDUP_REMOVED lines=10> */
[----:B------:R-:W-:Y:S01]  /*4830*/  IMAD.MOV R17, RZ, RZ, -R0 ;  /* 0x000000ffff117224 */ /* 0x000fe200078e0a00 */
[----:B------:R-:W-:Y:S01]  /*4840*/  MOV R16, RZ ;  /* 0x000000ff00107202 */ /* 0x000fe20000000f00 */
[----:B------:R-:W-:-:S05]  /*4850*/  DMUL.RP R22, R28, R22 ;  /* 0x000000161c167228 */ /* 0x000fca0000008000 */
[----:B------:R-:W-:-:S06]  /*4860*/  DFMA R16, R26, -R16, R28 ;  /* 0x800000101a10722b */ /* 0x000fcc000000001c */
[----:B------:R-:W-:-:S04]  /*4870*/  IADD3 R16, PT, PT, -R0, -0x43300000, RZ ;  /* 0xbcd0000000107810 */ /* 0x000fc80007ffe1ff */
[----:B------:R-:W-:Y:S02]  /*4880*/  FSETP.NEU.AND P1, PT, |R17|, R16, PT ;  /* 0x000000101100720b */ /* 0x000fe40003f2d200 */
[----:B------:R-:W-:Y:S02]  /*4890*/  LOP3.LUT R17, R23, R20, RZ, 0x3c, !PT ;  /* 0x0000001417117212 */ /* 0x000fe400078e3cff */
[----:B------:R-:W-:Y:S02]  /*48a0*/  FSEL R26, R22, R26, !P1 ;  /* 0x0000001a161a7208 */ /* 0x000fe40004800000 */
[----:B------:R-:W-:Y:S01]  /*48b0*/  FSEL R27, R17, R27, !P1 ;  /* 0x0000001b111b7208 */ /* 0x000fe20004800000 */
[----:B------:R-:W-:Y:S06]  /*48c0*/  BRA `(.L_x_220) ;  /* 0x0000000000547947 */ /* 0x000fec0003800000 */
.L_x_219:
        /* <DEDUP_REMOVED lines=12> */
[----:B------:R-:W-:Y:S02]  /*4990*/  @!P1 IMAD.MOV.U32 R26, RZ, RZ, RZ ;  /* 0x000000ffff1a9224 */ /* 0x000fe400078e00ff */
[----:B------:R-:W-:Y:S01]  /*49a0*/  @P1 IMAD.MOV.U32 R26, RZ, RZ, RZ ;  /* 0x000000ffff1a1224 */ /* 0x000fe200078e00ff */
[----:B------:R-:W-:Y:S01]  /*49b0*/  @P1 MOV R27, R0 ;  /* 0x00000000001b1202 */ /* 0x000fe20000000f00 */
[----:B------:R-:W-:Y:S06]  /*49c0*/  BRA `(.L_x_220) ;  /* 0x0000000000147947 */ /* 0x000fec0003800000 */
.L_x_222:
[----:B------:R-:W-:Y:S01]  /*49d0*/  LOP3.LUT R27, R19, 0x80000, RZ, 0xfc, !PT ;  /* 0x00080000131b7812 */ /* 0x000fe200078efcff */
[----:B------:R-:W-:Y:S01]  /*49e0*/  IMAD.MOV.U32 R26, RZ, RZ, R18 ;  /* 0x000000ffff1a7224 */ /* 0x000fe200078e0012 */
[----:B------:R-:W-:Y:S06]  /*49f0*/  BRA `(.L_x_220) ;  /* 0x0000000000087947 */ /* 0x000fec0003800000 */
.L_x_221:
[----:B------:R-:W-:Y:S01]  /*4a00*/  LOP3.LUT R27, R21, 0x80000, RZ, 0xfc, !PT ;  /* 0x00080000151b7812 */ /* 0x000fe200078efcff */
[----:B------:R-:W-:-:S07]  /*4a10*/  IMAD.MOV.U32 R26, RZ, RZ, R20 ;  /* 0x000000ffff1a7224 */ /* 0x000fce00078e0014 */
.L_x_220:
[----:B------:R-:W-:Y:S05]  /*4a20*/  BSYNC.RECONVERGENT B0 ;  /* 0x0000000000007941 */ /* 0x000fea0003800200 */
.L_x_218:
[----:B------:R-:W-:Y:S02]  /*4a30*/  HFMA2 R33, -RZ, RZ, 0, 0 ;  /* 0x00000000ff217431 */ /* 0x000fe400000001ff */
[----:B------:R-:W-:Y:S02]  /*4a40*/  IMAD.MOV.U32 R2, RZ, RZ, R26 ;  /* 0x000000ffff027224 */ /* 0x000fe400078e001a */
[----:B------:R-:W-:Y:S01]  /*4a50*/  IMAD.MOV.U32 R29, RZ, RZ, R27 ;  /* 0x000000ffff1d7224 */ /* 0x000fe200078e001b */
[----:B------:R-:W-:Y:S06]  /*4a60*/  RET.REL.NODEC R32 `(_Z17kernel_shared_memPdS_S_yP10hist_entryjd) ;  /* 0xffffffb420647950 */ /* 0x000fec0003c3ffff */
        .weak           $__internal_3_$__cuda_sm20_dsqrt_rn_f64_mediumpath_v1
        .type           $__internal_3_$__cuda_sm20_dsqrt_rn_f64_mediumpath_v1,@function
        .size           $__internal_3_$__cuda_sm20_dsqrt_rn_f64_mediumpath_v1,(.L_x_245 - $__internal_3_$__cuda_sm20_dsqrt_rn_f64_mediumpath_v1)
$__internal_3_$__cuda_sm20_dsqrt_rn_f64_mediumpath_v1:
[----:B------:R-:W-:Y:S01]  /*4a70*/  ISETP.GE.U32.AND P1, PT, R24, -0x3400000, PT ;  /* 0xfcc000001800780c */ /* 0x000fe20003f26070 */
[----:B------:R-:W-:Y:S01]  /*4a80*/  BSSY.RECONVERGENT B0, `(.L_x_223) ;  /* 0x0000024000007945 */ /* 0x000fe20003800200 */
[----:B------:R-:W-:-:S11]  /*4a90*/  IMAD.MOV.U32 R24, RZ, RZ, R2 ;  /* 0x000000ffff187224 */ /* 0x000fd600078e0002 */
        /* <DEDUP_REMOVED lines=9> */
.L_x_224:
        /* <DEDUP_REMOVED lines=24> */
.L_x_226:
[----:B------:R-:W-:-:S11]  /*4cb0*/  DADD R16, R24, R24 ;  /* 0x0000000018107229 */ /* 0x000fd60000000018 */
.L_x_225:
[----:B------:R-:W-:Y:S05]  /*4cc0*/  BSYNC.RECONVERGENT B0 ;  /* 0x0000000000007941 */ /* 0x000fea0003800200 */
.L_x_223:
[----:B------:R-:W-:Y:S01]  /*4cd0*/  MOV R34, R16 ;  /* 0x0000001000227202 */ /* 0x000fe20000000f00 */
[----:B------:R-:W-:Y:S02]  /*4ce0*/  IMAD.MOV.U32 R35, RZ, RZ, R17 ;  /* 0x000000ffff237224 */ /* 0x000fe400078e0011 */
[----:B------:R-:W-:Y:S02]  /*4cf0*/  IMAD.MOV.U32 R16, RZ, RZ, R0 ;  /* 0x000000ffff107224 */ /* 0x000fe400078e0000 */
[----:B------:R-:W-:-:S04]  /*4d00*/  IMAD.MOV.U32 R17, RZ, RZ, 0x0 ;  /* 0x00000000ff117424 */ /* 0x000fc800078e00ff */
[----:B------:R-:W-:Y:S05]  /*4d10*/  RET.REL.NODEC R16 `(_Z17kernel_shared_memPdS_S_yP10hist_entryjd) ;  /* 0xffffffb010b87950 */ /* 0x000fea0003c3ffff */
.L_x_227:
        /* <DEDUP_REMOVED lines=14> */
.L_x_245:


//--------------------- .text._Z14kernel_grid_2dPdS_S_yP10hist_entryjd --------------------------
	.section	.text._Z14kernel_grid_2dPdS_S_yP10hist_entryjd,"ax",@progbits
	.align	128
        .global         _Z14kernel_grid_2dPdS_S_yP10hist_entryjd
        .type           _Z14kernel_grid_2dPdS_S_yP10hist_entryjd,@function
        .size           _Z14kernel_grid_2dPdS_S_yP10hist_entryjd,(.L_x_247 - _Z14kernel_grid_2dPdS_S_yP10hist_entryjd)
        .other          _Z14kernel_grid_2dPdS_S_yP10hist_entryjd,@"STO_CUDA_ENTRY STV_DEFAULT"
_Z14kernel_grid_2dPdS_S_yP10hist_entryjd:
.text._Z14kernel_grid_2dPdS_S_yP10hist_entryjd:
[----:B------:R-:W-:Y:S01]  /*0000*/  LDC R1, c[0x0][0x37c] ;  /* 0x0000df00ff017b82 */ /* 0x000fe20000000800 */
[----:B------:R-:W0:Y:S01]  /*0010*/  S2R R0, SR_CTAID.X ;  /* 0x0000000000007919 */ /* 0x000e220000002500 */
[----:B------:R-:W0:Y:S01]  /*0020*/  LDCU UR4, c[0x0][0x360] ;  /* 0x00006c00ff0477ac */ /* 0x000e220008000800 */
[----:B------:R-:W0:Y:S01]  /*0030*/  S2R R3, SR_TID.X ;  /* 0x0000000000037919 */ /* 0x000e220000002100 */
[----:B------:R-:W1:Y:S01]  /*0040*/  LDCU UR5, c[0x0][0x364] ;  /* 0x00006c80ff0577ac */ /* 0x000e620008000800 */
[----:B------:R-:W1:Y:S01]  /*0050*/  S2R R2, SR_CTAID.Y ;  /* 0x0000000000027919 */ /* 0x000e620000002600 */
[----:B------:R-:W2:Y:S01]  /*0060*/  LDCU.64 UR6, c[0x0][0x398] ;  /* 0x00007300ff0677ac */ /* 0x000ea20008000a00 */
[----:B------:R-:W1:Y:S01]  /*0070*/  S2R R5, SR_TID.Y ;  /* 0x0000000000057919 */ /* 0x000e620000002200 */
[----:B0-----:R-:W-:Y:S02]  /*0080*/  IMAD R0, R0, UR4, R3 ;  /* 0x0000000400007c24 */ /* 0x001fe4000f8e0203 */
[----:B-1----:R-:W-:-:S03]  /*0090*/  IMAD R3, R2, UR5, R5 ;  /* 0x0000000502037c24 */ /* 0x002fc6000f8e0205 */
[----:B------:R-:W-:Y:S02]  /*00a0*/  SHF.R.S32.HI R5, RZ, 0x1f, R0 ;  /* 0x0000001fff057819 */ /* 0x000fe40000011400 */
[----:B------:R-:W-:-:S04]  /*00b0*/  ISETP.GT.U32.AND P0, PT, R0, R3, PT ;  /* 0x000000030000720c */ /* 0x000fc80003f04070 */
[----:B------:R-:W-:-:S04]  /*00c0*/  ISETP.GT.U32.AND.EX P0, PT, R5, RZ, PT, P0 ;  /* 0x000000ff0500720c */ /* 0x000fc80003f04100 */
[----:B------:R-:W-:Y:S02]  /*00d0*/  SEL R2, R0, R3, P0 ;  /* 0x0000000300027207 */ /* 0x000fe40000000000 */
[----:B------:R-:W-:Y:S02]  /*00e0*/  SEL R4, R5, RZ, P0 ;  /* 0x000000ff05047207 */ /* 0x000fe40000000000 */
[----:B--2---:R-:W-:-:S04]  /*00f0*/  ISETP.GE.U32.AND P0, PT, R2, UR6, PT ;  /* 0x0000000602007c0c */ /* 0x004fc8000bf06070 */
[----:B------:R-:W-:-:S04]  /*0100*/  ISETP.GE.U32.AND.EX P0, PT, R4, UR7, PT, P0 ;  /* 0x0000000704007c0c */ /* 0x000fc8000bf06100 */
[----:B------:R-:W-:-:S13]  /*0110*/  ISETP.GE.OR P0, PT, R0, R3, P0 ;  /* 0x000000030000720c */ /* 0x000fda0000706670 */
[----:B------:R-:W-:Y:S05]  /*0120*/  @P0 EXIT ;  /* 0x000000000000094d */ /* 0x000fea0003800000 */
[----:B------:R-:W0:Y:S01]  /*0130*/  LDCU.128 UR8, c[0x0][0x380] ;  /* 0x00007000ff0877ac */ /* 0x000e220008000c00 */
[----:B------:R-:W-:Y:S01]  /*0140*/  IMAD.SHL.U32 R12, R3, 0x8, RZ ;  /* 0x00000008030c7824 */ /* 0x000fe200078e00ff */
[C---:B------:R-:W-:Y:S01]  /*0150*/  SHF.L.U64.HI R2, R0.reuse, 0x3, R5 ;  /* 0x0000000300027819 */ /* 0x040fe20000010205 */
[----:B------:R-:W-:Y:S01]  /*0160*/  IMAD.SHL.U32 R18, R0, 0x8, RZ ;  /* 0x0000000800127824 */ /* 0x000fe200078e00ff */
[----:B------:R-:W1:Y:S01]  /*0170*/  LDCU.64 UR4, c[0x0][0x358] ;  /* 0x00006b00ff0477ac */ /* 0x000e620008000a00 */
[----:B------:R-:W-:Y:S01]  /*0180*/  SHF.R.U32.HI R0, RZ, 0x1d, R3 ;  /* 0x0000001dff007819 */ /* 0x000fe20000011603 */
[----:B------:R-:W2:Y:S01]  /*0190*/  LDCU.64 UR6, c[0x0][0x390] ;  /* 0x00007200ff0677ac */ /* 0x000ea20008000a00 */
[----:B0-----:R-:W-:Y:S02]  /*01a0*/  IADD3 R10, P3, PT, R12, UR10, RZ ;  /* 0x0000000a0c0a7c10 */ /* 0x001fe4000ff7e0ff */
[----:B------:R-:W-:Y:S02]  /*01b0*/  IADD3 R16, P1, PT, R18, UR10, RZ ;  /* 0x0000000a12107c10 */ /* 0x000fe4000ff3e0ff */
[----:B------:R-:W-:-:S02]  /*01c0*/  IADD3.X R11, PT, PT, R0, UR11, RZ, P3, !PT ;  /* 0x0000000b000b7c10 */ /* 0x000fc40009ffe4ff */
[----:B------:R-:W-:Y:S02]  /*01d0*/  IADD3.X R17, PT, PT, R2, UR11, RZ, P1, !PT ;  /* 0x0000000b02117c10 */ /* 0x000fe40008ffe4ff */
[----:B------:R-:W-:Y:S02]  /*01e0*/  IADD3 R14, P0, PT, R18, UR8, RZ ;  /* 0x00000008120e7c10 */ /* 0x000fe4000ff1e0ff */
[----:B------:R-:W-:Y:S01]  /*01f0*/  IADD3 R8, P2, PT, R12, UR8, RZ ;  /* 0x000000080c087c10 */ /* 0x000fe2000ff5e0ff */
[----:B-1----:R-:W3:Y:S01]  /*0200*/  LDG.E.64 R4, desc[UR4][R16.64] ;  /* 0x0000000410047981 */ /* 0x002ee2000c1e1b00 */
[----:B------:R-:W-:Y:S02]  /*0210*/  IADD3.X R15, PT, PT, R2, UR9, RZ, P0, !PT ;  /* 0x00000009020f7c10 */ /* 0x000fe400087fe4ff */
[----:B------:R-:W-:Y:S01]  /*0220*/  IADD3.X R9, PT, PT, R0, UR9, RZ, P2, !PT ;  /* 0x0000000900097c10 */ /* 0x000fe200097fe4ff */
[----:B------:R-:W3:Y:S01]  /*0230*/  LDG.E.64 R10, desc[UR4][R10.64] ;  /* 0x000000040a0a7981 */ /* 0x000ee2000c1e1b00 */
[----:B--2---:R-:W-:-:S02]  /*0240*/  IADD3 R18, P0, PT, R18, UR6, RZ ;  /* 0x0000000612127c10 */ /* 0x004fc4000ff1e0ff */
[----:B------:R-:W-:Y:S02]  /*0250*/  IADD3 R12, P1, PT, R12, UR6, RZ ;  /* 0x000000060c0c7c10 */ /* 0x000fe4000ff3e0ff */
[----:B------:R-:W-:Y:S01]  /*0260*/  IADD3.X R19, PT, PT, R2, UR7, RZ, P0, !PT ;  /* 0x0000000702137c10 */ /* 0x000fe200087fe4ff */
[----:B------:R-:W2:Y:S01]  /*0270*/  LDG.E.64 R8, desc[UR4][R8.64] ;  /* 0x0000000408087981 */ /* 0x000ea2000c1e1b00 */
[----:B------:R-:W-:-:S03]  /*0280*/  IADD3.X R13, PT, PT, R0, UR7, RZ, P1, !PT ;  /* 0x00000007000d7c10 */ /* 0x000fc60008ffe4ff */
[----:B------:R-:W2:Y:S04]  /*0290*/  LDG.E.64 R2, desc[UR4][R14.64] ;  /* 0x000000040e027981 */ /* 0x000ea8000c1e1b00 */
[----:B------:R-:W4:Y:S04]  /*02a0*/  LDG.E.64 R6, desc[UR4][R18.64] ;  /* 0x0000000412067981 */ /* 0x000f28000c1e1b00 */
[----:B------:R-:W4:Y:S01]  /*02b0*/  LDG.E.64 R12, desc[UR4][R12.64] ;  /* 0x000000040c0c7981 */ /* 0x000f22000c1e1b00 */
[----:B------:R-:W-:Y:S01]  /*02c0*/  BSSY.RECONVERGENT B0, `(.L_x_228) ;  /* 0x0000019000007945 */ /* 0x000fe20003800200 */
[----:B---3--:R-:W-:-:S08]  /*02d0*/  DADD R4, R4, -R10 ;  /* 0x0000000004047229 */ /* 0x008fd0000000080a */
[----:B------:R-:W-:Y:S02]  /*02e0*/  DMUL R4, R4, R4 ;  /* 0x0000000404047228 */ /* 0x000fe40000000000 */
[----:B--2---:R-:W-:Y:S02]  /*02f0*/  DADD R2, R2, -R8 ;  /* 0x0000000002027229 */ /* 0x004fe40000000808 */
[----:B----4-:R-:W-:-:S06]  /*0300*/  DADD R6, R6, -R12 ;  /* 0x0000000006067229 */ /* 0x010fcc000000080c */
[----:B------:R-:W-:-:S08]  /*0310*/  DFMA R4, R2, R2, R4 ;  /* 0x000000020204722b */ /* 0x000fd00000000004 */
[----:B------:R-:W-:-:S06]  /*0320*/  DFMA R6, R6, R6, R4 ;  /* 0x000000060606722b */ /* 0x000fcc0000000004 */
[----:B------:R-:W0:Y:S04]  /*0330*/  MUFU.RSQ64H R3, R7 ;  /* 0x0000000700037308 */ /* 0x000e280000001c00 */
[----:B------:R-:W-:Y:S02]  /*0340*/  VIADD R2, R7, 0xfcb00000 ;  /* 0xfcb0000007027836 */ /* 0x000fe40000000000 */
[----:B------:R-:W-:-:S04]  /*0350*/  IMAD.MOV.U32 R8, RZ, RZ, 0x0 ;  /* 0x00000000ff087424 */ /* 0x000fc800078e00ff */
[----:B0-----:R-:W-:Y:S01]  /*0360*/  DMUL R4, R2, R2 ;  /* 0x0000000202047228 */ /* 0x001fe20000000000 */
[----:B------:R-:W-:-:S07]  /*0370*/  IMAD.MOV.U32 R9, RZ, RZ, 0x3fd80000 ;  /* 0x3fd80000ff097424 */ /* 0x000fce00078e00ff */
[----:B------:R-:W-:-:S08]  /*0380*/  DFMA R4, R6, -R4, 1 ;  /* 0x3ff000000604742b */ /* 0x000fd00000000804 */
[----:B------:R-:W-:Y:S02]  /*0390*/  DFMA R8, R4, R8, 0.5 ;  /* 0x3fe000000408742b */ /* 0x000fe40000000008 */
[----:B------:R-:W-:-:S08]  /*03a0*/  DMUL R4, R2, R4 ;  /* 0x0000000402047228 */ /* 0x000fd00000000000 */
[----:B------:R-:W-:Y:S01]  /*03b0*/  DFMA R8, R8, R4, R2 ;  /* 0x000000040808722b */ /* 0x000fe20000000002 */
[----:B------:R-:W-:-:S07]  /*03c0*/  ISETP.GE.U32.AND P0, PT, R2, 0x7ca00000, PT ;  /* 0x7ca000000200780c */ /* 0x000fce0003f06070 */
[----:B------:R-:W-:Y:S02]  /*03d0*/  DMUL R10, R6, R8 ;  /* 0x00000008060a7228 */ /* 0x000fe40000000000 */
[----:B------:R-:W-:Y:S02]  /*03e0*/  VIADD R15, R9, 0xfff00000 ;  /* 0xfff00000090f7836 */ /* 0x000fe40000000000 */
[----:B------:R-:W-:-:S04]  /*03f0*/  IMAD.MOV.U32 R14, RZ, RZ, R8 ;  /* 0x000000ffff0e7224 */ /* 0x000fc800078e0008 */
[----:B------:R-:W-:-:S08]  /*0400*/  DFMA R12, R10, -R10, R6 ;  /* 0x8000000a0a0c722b */ /* 0x000fd00000000006 */
[----:B------:R-:W-:Y:S01]  /*0410*/  DFMA R4, R12, R14, R10 ;  /* 0x0000000e0c04722b */ /* 0x000fe2000000000a */
[----:B------:R-:W-:Y:S10]  /*0420*/  @!P0 BRA `(.L_x_229) ;  /* 0x0000000000088947 */ /* 0x000ff40003800000 */
[----:B------:R-:W-:-:S07]  /*0430*/  MOV R0, 0x450 ;  /* 0x0000045000007802 */ /* 0x000fce0000000f00 */
[----:B------:R-:W-:Y:S05]  /*0440*/  CALL.REL.NOINC `($__internal_5_$__cuda_sm20_dsqrt_rn_f64_mediumpath_v1) ;  /* 0x0000000400f07944 */ /* 0x000fea0003c00000 */
.L_x_229:
[----:B------:R-:W-:Y:S05]  /*0450*/  BSYNC.RECONVERGENT B0 ;  /* 0x0000000000007941 */ /* 0x000fea0003800200 */
.L_x_228:
        /* <DEDUP_REMOVED lines=20> */
[----:B------:R-:W-:Y:S05]  /*05a0*/  CALL.REL.NOINC `($__internal_4_$__cuda_sm20_div_rn_f64_full) ;  /* 0x0000000000347944 */ /* 0x000fea0003c00000 */
[----:B------:R-:W-:Y:S02]  /*05b0*/  IMAD.MOV.U32 R2, RZ, RZ, R10 ;  /* 0x000000ffff027224 */ /* 0x000fe400078e000a */
[----:B------:R-:W-:-:S07]  /*05c0*/  IMAD.MOV.U32 R3, RZ, RZ, R11 ;  /* 0x000000ffff037224 */ /* 0x000fce00078e000b */
.L_x_231:
[----:B------:R-:W-:Y:S05]  /*05d0*/  BSYNC.RECONVERGENT B0 ;  /* 0x0000000000007941 */ /* 0x000fea0003800200 */
.L_x_230:
        /* <DEDUP_REMOVED lines=10> */
        .weak           $__internal_4_$__cuda_sm20_div_rn_f64_full
        .type           $__internal_4_$__cuda_sm20_div_rn_f64_full,@function
        .size           $__internal_4_$__cuda_sm20_div_rn_f64_full,($__internal_5_$__cuda_sm20_dsqrt_rn_f64_mediumpath_v1 - $__internal_4_$__cuda_sm20_div_rn_f64_full)
$__internal_4_$__cuda_sm20_div_rn_f64_full:
[----:B------:R-:W0:Y:S01]  /*0680*/  LDC.64 R4, c[0x0][0x3b0] ;  /* 0x0000ec00ff047b82 */ /* 0x000e220000000a00 */
[C---:B------:R-:W-:Y:S01]  /*0690*/  FSETP.GEU.AND P2, PT, |R3|.reuse, 1.469367938527859385e-39, PT ;  /* 0x001000000300780b */ /* 0x040fe20003f4e200 */
[----:B------:R-:W-:Y:S01]  /*06a0*/  IMAD.MOV.U32 R15, RZ, RZ, 0x1ca00000 ;  /* 0x1ca00000ff0f7424 */ /* 0x000fe200078e00ff */
[----:B------:R-:W-:Y:S01]  /*06b0*/  LOP3.LUT R10, R3, 0x7ff00000, RZ, 0xc0, !PT ;  /* 0x7ff00000030a7812 */ /* 0x000fe200078ec0ff */
[----:B------:R-:W-:Y:S04]  /*06c0*/  BSSY.RECONVERGENT B1, `(.L_x_232) ;  /* 0x0000051000017945 */ /* 0x000fe80003800200 */
[----:B------:R-:W-:Y:S01]  /*06d0*/  IMAD.MOV.U32 R21, RZ, RZ, R10 ;  /* 0x000000ffff157224 */ /* 0x000fe200078e000a */
[C---:B0-----:R-:W-:Y:S02]  /*06e0*/  FSETP.GEU.AND P0, PT, |R5|.reuse, 1.469367938527859385e-39, PT ;  /* 0x001000000500780b */ /* 0x041fe40003f0e200 */
[----:B------:R-:W-:-:S02]  /*06f0*/  LOP3.LUT R6, R5, 0x800fffff, RZ, 0xc0, !PT ;  /* 0x800fffff05067812 */ /* 0x000fc400078ec0ff */
[----:B------:R-:W-:Y:S02]  /*0700*/  LOP3.LUT R11, R5, 0x7ff00000, RZ, 0xc0, !PT ;  /* 0x7ff00000050b7812 */ /* 0x000fe400078ec0ff */
[----:B------:R-:W-:Y:S01]  /*0710*/  LOP3.LUT R7, R6, 0x3ff00000, RZ, 0xfc, !PT ;  /* 0x3ff0000006077812 */ /* 0x000fe200078efcff */
[----:B------:R-:W-:Y:S01]  /*0720*/  IMAD.MOV.U32 R6, RZ, RZ, R4 ;  /* 0x000000ffff067224 */ /* 0x000fe200078e0004 */
[----:B------:R-:W-:Y:S01]  /*0730*/  ISETP.GE.U32.AND P1, PT, R10, R11, PT ;  /* 0x0000000b0a00720c */ /* 0x000fe20003f26070 */
[----:B------:R-:W-:-:S03]  /*0740*/  IMAD.MOV.U32 R14, RZ, RZ, R11 ;  /* 0x000000ffff0e7224 */ /* 0x000fc600078e000b */
[----:B------:R-:W-:Y:S01]  /*0750*/  SEL R15, R15, 0x63400000, !P1 ;  /* 0x634000000f0f7807 */ /* 0x000fe20004800000 */
[----:B------:R-:W0:Y:S02]  /*0760*/  @!P0 LDC.64 R8, c[0x0][0x3b0] ;  /* 0x0000ec00ff088b82 */ /* 0x000e240000000a00 */
[----:B0-----:R-:W-:Y:S01]  /*0770*/  @!P0 DMUL R6, R8, 8.98846567431157953865e+307 ;  /* 0x7fe0000008068828 */ /* 0x001fe20000000000 */
[----:B------:R-:W-:-:S05]  /*0780*/  IMAD.MOV.U32 R8, RZ, RZ, 0x1 ;  /* 0x00000001ff087424 */ /* 0x000fca00078e00ff */
[----:B------:R-:W0:Y:S04]  /*0790*/  MUFU.RCP64H R9, R7 ;  /* 0x0000000700097308 */ /* 0x000e280000001800 */
[----:B------:R-:W-:-:S05]  /*07a0*/  @!P0 LOP3.LUT R14, R7, 0x7ff00000, RZ, 0xc0, !PT ;  /* 0x7ff00000070e8812 */ /* 0x000fca00078ec0ff */
[----:B------:R-:W-:Y:S01]  /*07b0*/  VIADD R22, R14, 0xffffffff ;  /* 0xffffffff0e167836 */ /* 0x000fe20000000000 */
[----:B0-----:R-:W-:-:S08]  /*07c0*/  DFMA R12, R8, -R6, 1 ;  /* 0x3ff00000080c742b */ /* 0x001fd00000000806 */
[----:B------:R-:W-:-:S08]  /*07d0*/  DFMA R12, R12, R12, R12 ;  /* 0x0000000c0c0c722b */ /* 0x000fd0000000000c */
[----:B------:R-:W-:Y:S01]  /*07e0*/  DFMA R16, R8, R12, R8 ;  /* 0x0000000c0810722b */ /* 0x000fe20000000008 */
[C-C-:B------:R-:W-:Y:S01]  /*07f0*/  @!P2 LOP3.LUT R12, R15.reuse, 0x80000000, R3.reuse, 0xf8, !PT ;  /* 0x800000000f0ca812 */ /* 0x140fe200078ef803 */
[----:B------:R-:W-:Y:S01]  /*0800*/  IMAD.MOV.U32 R8, RZ, RZ, R2 ;  /* 0x000000ffff087224 */ /* 0x000fe200078e0002 */
[----:B------:R-:W-:Y:S02]  /*0810*/  LOP3.LUT R9, R15, 0x800fffff, R3, 0xf8, !PT ;  /* 0x800fffff0f097812 */ /* 0x000fe400078ef803 */
[----:B------:R-:W-:Y:S01]  /*0820*/  @!P2 LOP3.LUT R13, R12, 0x100000, RZ, 0xfc, !PT ;  /* 0x001000000c0da812 */ /* 0x000fe200078efcff */
[----:B------:R-:W-:Y:S02]  /*0830*/  @!P2 IMAD.MOV.U32 R12, RZ, RZ, RZ ;  /* 0x000000ffff0ca224 */ /* 0x000fe400078e00ff */
[----:B------:R-:W-:-:S04]  /*0840*/  DFMA R18, R16, -R6, 1 ;  /* 0x3ff000001012742b */ /* 0x000fc80000000806 */
[----:B------:R-:W-:-:S04]  /*0850*/  @!P2 DFMA R8, R8, 2, -R12 ;  /* 0x400000000808a82b */ /* 0x000fc8000000080c */
[----:B------:R-:W-:-:S06]  /*0860*/  DFMA R12, R16, R18, R16 ;  /* 0x00000012100c722b */ /* 0x000fcc0000000010 */
[----:B------:R-:W-:Y:S02]  /*0870*/  @!P2 LOP3.LUT R21, R9, 0x7ff00000, RZ, 0xc0, !PT ;  /* 0x7ff000000915a812 */ /* 0x000fe400078ec0ff */
[----:B------:R-:W-:-:S03]  /*0880*/  DMUL R18, R12, R8 ;  /* 0x000000080c127228 */ /* 0x000fc60000000000 */
[----:B------:R-:W-:-:S05]  /*0890*/  VIADD R20, R21, 0xffffffff ;  /* 0xffffffff15147836 */ /* 0x000fca0000000000 */
[----:B------:R-:W-:Y:S01]  /*08a0*/  DFMA R16, R18, -R6, R8 ;  /* 0x800000061210722b */ /* 0x000fe20000000008 */
[----:B------:R-:W-:-:S04]  /*08b0*/  ISETP.GT.U32.AND P0, PT, R20, 0x7feffffe, PT ;  /* 0x7feffffe1400780c */ /* 0x000fc80003f04070 */
[----:B------:R-:W-:-:S03]  /*08c0*/  ISETP.GT.U32.OR P0, PT, R22, 0x7feffffe, P0 ;  /* 0x7feffffe1600780c */ /* 0x000fc60000704470 */
[----:B------:R-:W-:-:S10]  /*08d0*/  DFMA R12, R12, R16, R18 ;  /* 0x000000100c0c722b */ /* 0x000fd40000000012 */
[----:B------:R-:W-:Y:S05]  /*08e0*/  @P0 BRA `(.L_x_233) ;  /* 0x0000000000600947 */ /* 0x000fea0003800000 */
[----:B------:R-:W-:Y:S01]  /*08f0*/  VIADDMNMX R10, R10, -R11, 0xb9600000, !PT ;  /* 0xb96000000a0a7446 */ /* 0x000fe2000780090b */
[----:B------:R-:W-:-:S03]  /*0900*/  IMAD.MOV.U32 R2, RZ, RZ, RZ ;  /* 0x000000ffff027224 */ /* 0x000fc600078e00ff */
[----:B------:R-:W-:-:S05]  /*0910*/  VIMNMX R10, PT, PT, R10, 0x46a00000, PT ;  /* 0x46a000000a0a7848 */ /* 0x000fca0003fe0100 */
        /* <DEDUP_REMOVED lines=12> */
[----:B------:R-:W-:Y:S01]  /*09e0*/  DMUL.RP R2, R12, R2 ;  /* 0x000000020c027228 */ /* 0x000fe20000008000 */
[----:B------:R-:W-:-:S06]  /*09f0*/  IMAD.MOV.U32 R4, RZ, RZ, RZ ;  /* 0x000000ffff047224 */ /* 0x000fcc00078e00ff */
[----:B------:R-:W-:-:S03]  /*0a00*/  DFMA R4, R10, -R4, R12 ;  /* 0x800000040a04722b */ /* 0x000fc6000000000c */
[----:B------:R-:W-:-:S03]  /*0a10*/  LOP3.LUT R9, R3, R9, RZ, 0x3c, !PT ;  /* 0x0000000903097212 */ /* 0x000fc600078e3cff */
[----:B------:R-:W-:-:S04]  /*0a20*/  IADD3 R4, PT, PT, -R15, -0x43300000, RZ ;  /* 0xbcd000000f047810 */ /* 0x000fc80007ffe1ff */
[----:B------:R-:W-:-:S04]  /*0a30*/  FSETP.NEU.AND P0, PT, |R5|, R4, PT ;  /* 0x000000040500720b */ /* 0x000fc80003f0d200 */
[----:B------:R-:W-:Y:S02]  /*0a40*/  FSEL R10, R2, R10, !P0 ;  /* 0x0000000a020a7208 */ /* 0x000fe40004000000 */
[----:B------:R-:W-:Y:S01]  /*0a50*/  FSEL R11, R9, R11, !P0 ;  /* 0x0000000b090b7208 */ /* 0x000fe20004000000 */
[----:B------:R-:W-:Y:S06]  /*0a60*/  BRA `(.L_x_234) ;  /* 0x0000000000587947 */ /* 0x000fec0003800000 */
.L_x_233:
[----:B------:R-:W-:-:S14]  /*0a70*/  DSETP.NAN.AND P0, PT, R2, R2, PT ;  /* 0x000000020200722a */ /* 0x000fdc0003f08000 */
[----:B------:R-:W-:Y:S05]  /*0a80*/  @P0 BRA `(.L_x_235) ;  /* 0x0000000000480947 */ /* 0x000fea0003800000 */
[----:B------:R-:W0:Y:S02]  /*0a90*/  LDC.64 R6, c[0x0][0x3b0] ;  /* 0x0000ec00ff067b82 */ /* 0x000e240000000a00 */
[----:B0-----:R-:W-:-:S14]  /*0aa0*/  DSETP.NAN.AND P0, PT, R6, R6, PT ;  /* 0x000000060600722a */ /* 0x001fdc0003f08000 */
        /* <DEDUP_REMOVED lines=10> */
[----:B------:R-:W-:Y:S02]  /*0b50*/  @P0 IMAD.MOV.U32 R10, RZ, RZ, RZ ;  /* 0x000000ffff0a0224 */ /* 0x000fe400078e00ff */
[----:B------:R-:W-:Y:S01]  /*0b60*/  @P0 IMAD.MOV.U32 R11, RZ, RZ, R2 ;  /* 0x000000ffff0b0224 */ /* 0x000fe200078e0002 */
[----:B------:R-:W-:Y:S06]  /*0b70*/  BRA `(.L_x_234) ;  /* 0x0000000000147947 */ /* 0x000fec0003800000 */
.L_x_236:
[----:B------:R-:W-:Y:S01]  /*0b80*/  LOP3.LUT R11, R5, 0x80000, RZ, 0xfc, !PT ;  /* 0x00080000050b7812 */ /* 0x000fe200078efcff */
[----:B------:R-:W-:Y:S01]  /*0b90*/  IMAD.MOV.U32 R10, RZ, RZ, R4 ;  /* 0x000000ffff0a7224 */ /* 0x000fe200078e0004 */
[----:B------:R-:W-:Y:S06]  /*0ba0*/  BRA `(.L_x_234) ;  /* 0x0000000000087947 */ /* 0x000fec0003800000 */
.L_x_235:
[----:B------:R-:W-:Y:S01]  /*0bb0*/  LOP3.LUT R11, R3, 0x80000, RZ, 0xfc, !PT ;  /* 0x00080000030b7812 */ /* 0x000fe200078efcff */
[----:B------:R-:W-:-:S07]  /*0bc0*/  IMAD.MOV.U32 R10, RZ, RZ, R2 ;  /* 0x000000ffff0a7224 */ /* 0x000fce00078e0002 */
.L_x_234:
[----:B------:R-:W-:Y:S05]  /*0bd0*/  BSYNC.RECONVERGENT B1 ;  /* 0x0000000000017941 */ /* 0x000fea0003800200 */
.L_x_232:
[----:B------:R-:W-:Y:S02]  /*0be0*/  IMAD.MOV.U32 R2, RZ, RZ, R0 ;  /* 0x000000ffff027224 */ /* 0x000fe400078e0000 */
[----:B------:R-:W-:-:S04]  /*0bf0*/  IMAD.MOV.U32 R3, RZ, RZ, 0x0 ;  /* 0x00000000ff037424 */ /* 0x000fc800078e00ff */
[----:B------:R-:W-:Y:S05]  /*0c00*/  RET.REL.NODEC R2 `(_Z14kernel_grid_2dPdS_S_yP10hist_entryjd) ;  /* 0xfffffff002fc7950 */ /* 0x000fea0003c3ffff */
        .weak           $__internal_5_$__cuda_sm20_dsqrt_rn_f64_mediumpath_v1
        .type           $__internal_5_$__cuda_sm20_dsqrt_rn_f64_mediumpath_v1,@function
        .size           $__internal_5_$__cuda_sm20_dsqrt_rn_f64_mediumpath_v1,(.L_x_247 - $__internal_5_$__cuda_sm20_dsqrt_rn_f64_mediumpath_v1)
$__internal_5_$__cuda_sm20_dsqrt_rn_f64_mediumpath_v1:
        /* <DEDUP_REMOVED lines=12> */
.L_x_238:
        /* <DEDUP_REMOVED lines=9> */
[----:B------:R-:W-:Y:S02]  /*0d60*/  IMAD.MOV.U32 R2, RZ, RZ, RZ ;  /* 0x000000ffff027224 */ /* 0x000fe400078e00ff */
[----:B------:R-:W-:Y:S02]  /*0d70*/  IMAD.MOV.U32 R8, RZ, RZ, 0x0 ;  /* 0x00000000ff087424 */ /* 0x000fe400078e00ff */
[----:B------:R-:W-:Y:S01]  /*0d80*/  IMAD.MOV.U32 R9, RZ, RZ, 0x3fd80000 ;  /* 0x3fd80000ff097424 */ /* 0x000fe200078e00ff */
        /* <DEDUP_REMOVED lines=12> */
.L_x_240:
[----:B------:R-:W-:-:S11]  /*0e50*/  DADD R2, R6, R6 ;  /* 0x0000000006027229 */ /* 0x000fd60000000006 */
.L_x_239:
[----:B------:R-:W-:Y:S05]  /*0e60*/  BSYNC.RECONVERGENT B1 ;  /* 0x0000000000017941 */ /* 0x000fea0003800200 */
.L_x_237:
[----:B------:R-:W-:Y:S02]  /*0e70*/  IMAD.MOV.U32 R4, RZ, RZ, R2 ;  /* 0x000000ffff047224 */ /* 0x000fe400078e0002 */
[----:B------:R-:W-:Y:S02]  /*0e80*/  IMAD.MOV.U32 R5, RZ, RZ, R3 ;  /* 0x000000ffff057224 */ /* 0x000fe400078e0003 */
[----:B------:R-:W-:Y:S02]  /*0e90*/  IMAD.MOV.U32 R2, RZ, RZ, R0 ;  /* 0x000000ffff027224 */ /* 0x000fe400078e0000 */
[----:B------:R-:W-:-:S04]  /*0ea0*/  IMAD.MOV.U32 R3, RZ, RZ, 0x0 ;  /* 0x00000000ff037424 */ /* 0x000fc800078e00ff */
[----:B------:R-:W-:Y:S05]  /*0eb0*/  RET.REL.NODEC R2 `(_Z14kernel_grid_2dPdS_S_yP10hist_entryjd) ;  /* 0xfffffff002507950 */ /* 0x000fea0003c3ffff */
.L_x_241:
        /* <DEDUP_REMOVED lines=12> */
.L_x_247:


//--------------------- .nv.shared._Z16kernel_reductionP10hist_entryiS0_ --------------------------
	.section	.nv.shared._Z16kernel_reductionP10hist_entryiS0_,"aw",@nobits
	.sectionflags	@""
	.align	16
	.zero		1024


//--------------------- .nv.shared.reserved.0     --------------------------
	.section	.nv.shared.reserved.0,"aw",@nobits
	.weak		__nv_reservedSMEM_offset_0_alias
	.size		__nv_reservedSMEM_offset_0_alias, 0, 64
	.other		__nv_reservedSMEM_offset_0_alias,@"STO_CUDA_RESERVED_SHARED STV_DEFAULT"
__nv_reservedSMEM_offset_0_alias:
	.zero		0
	.zero		64


//--------------------- .nv.shared._Z36kernel_shared_mem_with_privatizationPdS_S_yP10hist_entryjd --------------------------
	.section	.nv.shared._Z36kernel_shared_mem_with_privatizationPdS_S_yP10hist_entryjd,"aw",@nobits
	.sectionflags	@""
	.align	16
	.zero		1024


//--------------------- .nv.shared._Z17kernel_shared_memPdS_S_yP10hist_entryjd --------------------------
	.section	.nv.shared._Z17kernel_shared_memPdS_S_yP10hist_entryjd,"aw",@nobits
	.sectionflags	@""
	.align	16
	.zero		1024


//--------------------- .nv.shared._Z14kernel_grid_2dPdS_S_yP10hist_entryjd --------------------------
	.section	.nv.shared._Z14kernel_grid_2dPdS_S_yP10hist_entryjd,"aw",@nobits
	.sectionflags	@""
	.align	16
	.zero		1024


//--------------------- .nv.constant0._Z16kernel_reductionP10hist_entryiS0_ --------------------------
	.section	.nv.constant0._Z16kernel_reductionP10hist_entryiS0_,"a",@progbits
	.sectionflags	@""
	.align	4
.nv.constant0._Z16kernel_reductionP10hist_entryiS0_:
	.zero		920


//--------------------- .nv.constant0._Z36kernel_shared_mem_with_privatizationPdS_S_yP10hist_entryjd --------------------------
	.section	.nv.constant0._Z36kernel_shared_mem_with_privatizationPdS_S_yP10hist_entryjd,"a",@progbits
	.sectionflags	@""
	.align	4
.nv.constant0._Z36kernel_shared_mem_with_privatizationPdS_S_yP10hist_entryjd:
	.zero		952


//--------------------- .nv.constant0._Z17kernel_shared_memPdS_S_yP10hist_entryjd --------------------------
	.section	.nv.constant0._Z17kernel_shared_memPdS_S_yP10hist_entryjd,"a",@progbits
	.sectionflags	@""
	.align	4
.nv.constant0._Z17kernel_shared_memPdS_S_yP10hist_entryjd:
	.zero		952


//--------------------- .nv.constant0._Z14kernel_grid_2dPdS_S_yP10hist_entryjd --------------------------
	.section	.nv.constant0._Z14kernel_grid_2dPdS_S_yP10hist_entryjd,"a",@progbits
	.sectionflags	@""
	.align	4
.nv.constant0._Z14kernel_grid_2dPdS_S_yP10hist_entryjd:
	.zero		952


//--------------------- SYMBOLS --------------------------

	.type		.nv.reservedSmem.offset0,@object
	.size		.nv.reservedSmem.offset0,0x4
	.type		.nv.reservedSmem.cap,@object
	.size		.nv.reservedSmem.cap,0x4
